// auto-generated by cutlass_sweep.gemm — config: {"arch": "sm_90", "cluster_m": 2, "cluster_n": 1, "dtype": "fp16", "dtype_b": "fp16", "layout": "nn", "stages": 4, "tile_k": 64, "tile_m": 128, "tile_n": 128}
#include "cutlass/cutlass.h"
#include "cutlass/gemm/collective/collective_builder.hpp"
#include "cutlass/gemm/device/gemm_universal_adapter.h"
#include "cutlass/gemm/kernel/gemm_universal.hpp"
#include "cutlass/epilogue/collective/collective_builder.hpp"

using ElemA = cutlass::half_t;
using ElemB = cutlass::half_t;
using ElemCD = cutlass::half_t;
using Acc  = float;
using TileShape    = cute::Shape<cute::_128, cute::_128, cute::_64>;
using ClusterShape = cute::Shape<cute::_2, cute::_1, cute::_1>;

using CollectiveEpilogue = typename cutlass::epilogue::collective::CollectiveBuilder<
    cutlass::arch::Sm90, cutlass::arch::OpClassTensorOp,
    TileShape, ClusterShape,
    cutlass::epilogue::collective::EpilogueTileAuto,
    Acc, Acc,
    ElemCD, cutlass::layout::RowMajor, 128 / cutlass::sizeof_bits<ElemCD>::value,
    ElemCD, cutlass::layout::RowMajor, 128 / cutlass::sizeof_bits<ElemCD>::value,
    cutlass::epilogue::collective::EpilogueScheduleAuto
  >::CollectiveOp;

using CollectiveMainloop = typename cutlass::gemm::collective::CollectiveBuilder<
    cutlass::arch::Sm90, cutlass::arch::OpClassTensorOp,
    ElemA, cutlass::layout::RowMajor, 128 / cutlass::sizeof_bits<ElemA>::value,
    ElemB, cutlass::layout::RowMajor, 128 / cutlass::sizeof_bits<ElemB>::value,
    Acc,
    TileShape, ClusterShape,
    cutlass::gemm::collective::StageCount<4>,
    cutlass::gemm::collective::KernelScheduleAuto
  >::CollectiveOp;

using GemmKernel = cutlass::gemm::kernel::GemmUniversal<
    cute::Shape<int,int,int,int>,
    CollectiveMainloop,
    CollectiveEpilogue
>;
using Gemm = cutlass::gemm::device::GemmUniversalAdapter<GemmKernel>;

// Force the device kernel symbol into the cubin without needing a host main.
auto* _anchor = &cutlass::device_kernel<GemmKernel>;


// ===== COMPILED SASS (sm_90a) =====

	.target	sm_90a

	.elftype	@"ET_EXEC"


//--------------------- .note.nv.tkinfo           --------------------------
	.section	.note.nv.tkinfo,"",@"SHT_NOTE"
	.sectionflags	@"SHF_NOTE_NV_TKINFO"
	.tkinfo
        /*0018*/ 	.word	0x00000002
        /*0030*/ 	.string	""
        /*0030*/ 	.string	"ptxas"
        /*0030*/ 	.string	"Cuda compilation tools, release 13.0, V13.0.88"
        /*0030*/ 	.string	"Build cuda_13.0.r13.0/compiler.36424714_0"
        /*0030*/ 	.string	"-arch sm_90a -m 64 "



//--------------------- .note.nv.cuinfo           --------------------------
	.section	.note.nv.cuinfo,"",@"SHT_NOTE"
	.sectionflags	@"SHF_NOTE_NV_CUINFO"
        /*0018*/ 	.short	0x0002
        /*001a*/ 	.short	0x005a
        /*001c*/ 	.short	0x0082
	.zero		2


//--------------------- .nv.info                  --------------------------
	.section	.nv.info,"",@"SHT_CUDA_INFO"
	.align	4


	//----- nvinfo : EIATTR_REGCOUNT
	.align		4
        /*0000*/ 	.byte	0x04, 0x2f
        /*0002*/ 	.short	(.L_15 - .L_14)
	.align		4
.L_14:
        /*0004*/ 	.word	index@(_ZN7cutlass13device_kernelINS_4gemm6kernel13GemmUniversalIN4cute5tupleIJiiiiEEENS1_10collective13CollectiveMmaINS1_34MainloopSm90TmaGmmaWarpSpecializedILi4ENS5_IJNS4_1CILi2EEENSA_ILi1EEESC_EEENS1_35KernelTmaWarpSpecializedCooperativeEEENS5_IJNSA_ILi128EEESG_NSA_ILi64EEEEEENS_6half_tENS5_IJlSC_lEEESJ_NS5_IJSC_llEEENS4_8TiledMMAINS4_8MMA_AtomIJNS4_4SM904GMMA26MMA_64x128x16_F32F16F16_SSILNSP_5MajorE0ELSR_1ELNSP_7ScaleInE1ELSS_1EEEEEENS4_6LayoutISD_NS5_IJSC_NSA_ILi0EEESW_EEEEENS5_IJNS4_10UnderscoreESZ_SZ_EEEEENS4_13SM90_TMA_LOADENS4_14ComposedLayoutINS4_7SwizzleILi3ELi4ELi3EEENS4_18smem_ptr_flag_bitsILi16EEENSV_INS5_IJNSA_ILi8EEESH_EEENS5_IJSH_SC_EEEEEEEvNS4_8identityENS4_23SM90_TMA_LOAD_MULTICASTENS13_IS15_S17_NSV_INS5_IJSH_S18_EEENS5_IJSC_SH_EEEEEEEvS1D_EENS_8epilogue10collective6detail29Sm90TmaWarpSpecializedAdapterINS1L_15DefaultEpilogueISJ_SK_SK_NS1K_6thread17LinearCombinationISJ_Li1EffLNS1P_9ScaleType4KindE0ELNS_15FloatRoundStyleE2ESJ_EENS1_15EpilogueDefaultEEEEEvvEEEEvNT_6ParamsE)
        /*0008*/ 	.word	0x000000a8


	//----- nvinfo : EIATTR_FRAME_SIZE
	.align		4
.L_15:
        /*000c*/ 	.byte	0x04, 0x11
        /*000e*/ 	.short	(.L_17 - .L_16)
	.align		4
.L_16:
        /*0010*/ 	.word	index@(_ZN7cutlass13device_kernelINS_4gemm6kernel13GemmUniversalIN4cute5tupleIJiiiiEEENS1_10collective13CollectiveMmaINS1_34MainloopSm90TmaGmmaWarpSpecializedILi4ENS5_IJNS4_1CILi2EEENSA_ILi1EEESC_EEENS1_35KernelTmaWarpSpecializedCooperativeEEENS5_IJNSA_ILi128EEESG_NSA_ILi64EEEEEENS_6half_tENS5_IJlSC_lEEESJ_NS5_IJSC_llEEENS4_8TiledMMAINS4_8MMA_AtomIJNS4_4SM904GMMA26MMA_64x128x16_F32F16F16_SSILNSP_5MajorE0ELSR_1ELNSP_7ScaleInE1ELSS_1EEEEEENS4_6LayoutISD_NS5_IJSC_NSA_ILi0EEESW_EEEEENS5_IJNS4_10UnderscoreESZ_SZ_EEEEENS4_13SM90_TMA_LOADENS4_14ComposedLayoutINS4_7SwizzleILi3ELi4ELi3EEENS4_18smem_ptr_flag_bitsILi16EEENSV_INS5_IJNSA_ILi8EEESH_EEENS5_IJSH_SC_EEEEEEEvNS4_8identityENS4_23SM90_TMA_LOAD_MULTICASTENS13_IS15_S17_NSV_INS5_IJSH_S18_EEENS5_IJSC_SH_EEEEEEEvS1D_EENS_8epilogue10collective6detail29Sm90TmaWarpSpecializedAdapterINS1L_15DefaultEpilogueISJ_SK_SK_NS1K_6thread17LinearCombinationISJ_Li1EffLNS1P_9ScaleType4KindE0ELNS_15FloatRoundStyleE2ESJ_EENS1_15EpilogueDefaultEEEEEvvEEEEvNT_6ParamsE)
        /*0014*/ 	.word	0x00000000


	//----- nvinfo : EIATTR_MIN_STACK_SIZE
	.align		4
.L_17:
        /*0018*/ 	.byte	0x04, 0x12
        /*001a*/ 	.short	(.L_19 - .L_18)
	.align		4
.L_18:
        /*001c*/ 	.word	index@(_ZN7cutlass13device_kernelINS_4gemm6kernel13GemmUniversalIN4cute5tupleIJiiiiEEENS1_10collective13CollectiveMmaINS1_34MainloopSm90TmaGmmaWarpSpecializedILi4ENS5_IJNS4_1CILi2EEENSA_ILi1EEESC_EEENS1_35KernelTmaWarpSpecializedCooperativeEEENS5_IJNSA_ILi128EEESG_NSA_ILi64EEEEEENS_6half_tENS5_IJlSC_lEEESJ_NS5_IJSC_llEEENS4_8TiledMMAINS4_8MMA_AtomIJNS4_4SM904GMMA26MMA_64x128x16_F32F16F16_SSILNSP_5MajorE0ELSR_1ELNSP_7ScaleInE1ELSS_1EEEEEENS4_6LayoutISD_NS5_IJSC_NSA_ILi0EEESW_EEEEENS5_IJNS4_10UnderscoreESZ_SZ_EEEEENS4_13SM90_TMA_LOADENS4_14ComposedLayoutINS4_7SwizzleILi3ELi4ELi3EEENS4_18smem_ptr_flag_bitsILi16EEENSV_INS5_IJNSA_ILi8EEESH_EEENS5_IJSH_SC_EEEEEEEvNS4_8identityENS4_23SM90_TMA_LOAD_MULTICASTENS13_IS15_S17_NSV_INS5_IJSH_S18_EEENS5_IJSC_SH_EEEEEEEvS1D_EENS_8epilogue10collective6detail29Sm90TmaWarpSpecializedAdapterINS1L_15DefaultEpilogueISJ_SK_SK_NS1K_6thread17LinearCombinationISJ_Li1EffLNS1P_9ScaleType4KindE0ELNS_15FloatRoundStyleE2ESJ_EENS1_15EpilogueDefaultEEEEEvvEEEEvNT_6ParamsE)
        /*0020*/ 	.word	0x00000000
.L_19:


//--------------------- .nv.compat                --------------------------
	.section	.nv.compat,"",@"SHT_CUDA_COMPAT_INFO"
	.align	4
        /*0000*/ 	.byte	0x02, 0x09, 0x01, 0x00, 0x02, 0x02, 0x04, 0x00, 0x02, 0x05, 0x05, 0x00, 0x03, 0x07, 0x01, 0x01
        /*0010*/ 	.byte	0x02, 0x03, 0x01, 0x00, 0x02, 0x06, 0x01, 0x00, 0x04, 0x0b, 0x08, 0x00, 0x00, 0x00, 0x00, 0x00
        /*0020*/ 	.byte	0x00, 0x00, 0x00, 0x00


//--------------------- .nv.info._ZN7cutlass13device_kernelINS_4gemm6kernel13GemmUniversalIN4cute5tupleIJiiiiEEENS1_10collective13CollectiveMmaINS1_34MainloopSm90TmaGmmaWarpSpecializedILi4ENS5_IJNS4_1CILi2EEENSA_ILi1EEESC_EEENS1_35KernelTmaWarpSpecializedCooperativeEEENS5_IJNSA_ILi128EEESG_NSA_ILi64EEEEEENS_6half_tENS5_IJlSC_lEEESJ_NS5_IJSC_llEEENS4_8TiledMMAINS4_8MMA_AtomIJNS4_4SM904GMMA26MMA_64x128x16_F32F16F16_SSILNSP_5MajorE0ELSR_1ELNSP_7ScaleInE1ELSS_1EEEEEENS4_6LayoutISD_NS5_IJSC_NSA_ILi0EEESW_EEEEENS5_IJNS4_10UnderscoreESZ_SZ_EEEEENS4_13SM90_TMA_LOADENS4_14ComposedLayoutINS4_7SwizzleILi3ELi4ELi3EEENS4_18smem_ptr_flag_bitsILi16EEENSV_INS5_IJNSA_ILi8EEESH_EEENS5_IJSH_SC_EEEEEEEvNS4_8identityENS4_23SM90_TMA_LOAD_MULTICASTENS13_IS15_S17_NSV_INS5_IJSH_S18_EEENS5_IJSC_SH_EEEEEEEvS1D_EENS_8epilogue10collective6detail29Sm90TmaWarpSpecializedAdapterINS1L_15DefaultEpilogueISJ_SK_SK_NS1K_6thread17LinearCombinationISJ_Li1EffLNS1P_9ScaleType4KindE0ELNS_15FloatRoundStyleE2ESJ_EENS1_15EpilogueDefaultEEEEEvvEEEEvNT_6ParamsE --------------------------
	.section	.nv.info._ZN7cutlass13device_kernelINS_4gemm6kernel13GemmUniversalIN4cute5tupleIJiiiiEEENS1_10collective13CollectiveMmaINS1_34MainloopSm90TmaGmmaWarpSpecializedILi4ENS5_IJNS4_1CILi2EEENSA_ILi1EEESC_EEENS1_35KernelTmaWarpSpecializedCooperativeEEENS5_IJNSA_ILi128EEESG_NSA_ILi64EEEEEENS_6half_tENS5_IJlSC_lEEESJ_NS5_IJSC_llEEENS4_8TiledMMAINS4_8MMA_AtomIJNS4_4SM904GMMA26MMA_64x128x16_F32F16F16_SSILNSP_5MajorE0ELSR_1ELNSP_7ScaleInE1ELSS_1EEEEEENS4_6LayoutISD_NS5_IJSC_NSA_ILi0EEESW_EEEEENS5_IJNS4_10UnderscoreESZ_SZ_EEEEENS4_13SM90_TMA_LOADENS4_14ComposedLayoutINS4_7SwizzleILi3ELi4ELi3EEENS4_18smem_ptr_flag_bitsILi16EEENSV_INS5_IJNSA_ILi8EEESH_EEENS5_IJSH_SC_EEEEEEEvNS4_8identityENS4_23SM90_TMA_LOAD_MULTICASTENS13_IS15_S17_NSV_INS5_IJSH_S18_EEENS5_IJSC_SH_EEEEEEEvS1D_EENS_8epilogue10collective6detail29Sm90TmaWarpSpecializedAdapterINS1L_15DefaultEpilogueISJ_SK_SK_NS1K_6thread17LinearCombinationISJ_Li1EffLNS1P_9ScaleType4KindE0ELNS_15FloatRoundStyleE2ESJ_EENS1_15EpilogueDefaultEEEEEvvEEEEvNT_6ParamsE,"",@"SHT_CUDA_INFO"
	.sectionflags	@""
	.align	4


	//----- nvinfo : EIATTR_CUDA_API_VERSION
	.align		4
        /*0000*/ 	.byte	0x04, 0x37
        /*0002*/ 	.short	(.L_21 - .L_20)
.L_20:
        /*0004*/ 	.word	0x00000082


	//----- nvinfo : EIATTR_KPARAM_INFO
	.align		4
.L_21:
        /*0008*/ 	.byte	0x04, 0x17
        /*000a*/ 	.short	(.L_23 - .L_22)
.L_22:
        /*000c*/ 	.word	0x00000000
        /*0010*/ 	.short	0x0000
        /*0012*/ 	.short	0x0070
        /*0014*/ 	.byte	0x00, 0xf0, 0x01, 0x10


	//----- nvinfo : EIATTR_SPARSE_MMA_MASK
	.align		4
.L_23:
        /*0018*/ 	.byte	0x03, 0x50
        /*001a*/ 	.short	0x0000


	//----- nvinfo : EIATTR_MAXREG_COUNT
	.align		4
        /*001c*/ 	.byte	0x03, 0x1b
        /*001e*/ 	.short	0x00a8


	//----- nvinfo : EIATTR_NUM_BARRIERS
	.align		4
        /*0020*/ 	.byte	0x02, 0x4c
        /*0022*/ 	.byte	0x01
	.zero		1


	//----- nvinfo : EIATTR_EXTERNS
	.align		4
        /*0024*/ 	.byte	0x04, 0x0f
        /*0026*/ 	.short	(.L_25 - .L_24)


	//   ....[0]....
	.align		4
.L_24:
        /*0028*/ 	.word	index@(__assertfail)


	//----- nvinfo : EIATTR_MERCURY_ISA_VERSION
	.align		4
.L_25:
        /*002c*/ 	.byte	0x03, 0x5f
        /*002e*/ 	.short	0x0101


	//----- nvinfo : EIATTR_INT_WARP_WIDE_INSTR_OFFSETS
	.align		4
        /*0030*/ 	.byte	0x04, 0x31
        /*0032*/ 	.short	(.L_27 - .L_26)


	//   ....[0]....
.L_26:
        /*0034*/ 	.word	0x00000490


	//   ....[1]....
        /*0038*/ 	.word	0x000004c0


	//   ....[2]....
        /*003c*/ 	.word	0x00000680


	//   ....[3]....
        /*0040*/ 	.word	0x00001f00


	//----- nvinfo : EIATTR_COOP_GROUP_MASK_REGIDS
	.align		4
.L_27:
        /*0044*/ 	.byte	0x04, 0x29
        /*0046*/ 	.short	(.L_29 - .L_28)


	//   ....[0]....
.L_28:
        /*0048*/ 	.word	0xffffffff


	//   ....[1]....
        /*004c*/ 	.word	0xffffffff


	//   ....[2]....
        /*0050*/ 	.word	0xffffffff


	//   ....[3]....
        /*0054*/ 	.word	0xffffffff


	//   ....[4]....
        /*0058*/ 	.word	0xffffffff


	//   ....[5]....
        /*005c*/ 	.word	0xffffffff


	//----- nvinfo : EIATTR_COOP_GROUP_INSTR_OFFSETS
	.align		4
.L_29:
        /*0060*/ 	.byte	0x04, 0x28
        /*0062*/ 	.short	(.L_31 - .L_30)


	//   ....[0]....
.L_30:
        /*0064*/ 	.word	0x00000060


	//   ....[1]....
        /*0068*/ 	.word	0x00000070


	//   ....[2]....
        /*006c*/ 	.word	0x00000130


	//   ....[3]....
        /*0070*/ 	.word	0x000002d0


	//   ....[4]....
        /*0074*/ 	.word	0x00000800


	//   ....[5]....
        /*0078*/ 	.word	0x00001480


	//----- nvinfo : EIATTR_REG_RECONFIG
	.align		4
.L_31:
        /*007c*/ 	.byte	0x01, 0x54
	.zero		2


	//----- nvinfo : EIATTR_SYSCALL_OFFSETS
	.align		4
        /*0080*/ 	.byte	0x04, 0x46
        /*0082*/ 	.short	(.L_33 - .L_32)


	//   ....[0]....
.L_32:
        /*0084*/ 	.word	0x00001670


	//----- nvinfo : EIATTR_MBARRIER_INSTR_OFFSETS
	.align		4
.L_33:
        /*0088*/ 	.byte	0x04, 0x39
        /*008a*/ 	.short	(.L_35 - .L_34)


	//   ....[0]....
.L_34:
        /*008c*/ 	.word	0x00000230
        /*0090*/ 	.word	0x000000ff
        /*0094*/ 	.word	0x00000000
        /*0098*/ 	.short	0x0100
        /*009a*/ 	.byte	0x08
	.zero		1


	//   ....[1]....
        /*009c*/ 	.word	0x00000240
        /*00a0*/ 	.word	0x000000ff
        /*00a4*/ 	.word	0x00000020
        /*00a8*/ 	.short	0x0100
        /*00aa*/ 	.byte	0x08
	.zero		1


	//   ....[2]....
        /*00ac*/ 	.word	0x00000250
        /*00b0*/ 	.word	0x000000ff
        /*00b4*/ 	.word	0x00000008
        /*00b8*/ 	.short	0x0100
        /*00ba*/ 	.byte	0x08
	.zero		1


	//   ....[3]....
        /*00bc*/ 	.word	0x00000260
        /*00c0*/ 	.word	0x000000ff
        /*00c4*/ 	.word	0x00000028
        /*00c8*/ 	.short	0x0100
        /*00ca*/ 	.byte	0x08
	.zero		1


	//   ....[4]....
        /*00cc*/ 	.word	0x00000270
        /*00d0*/ 	.word	0x000000ff
        /*00d4*/ 	.word	0x00000010
        /*00d8*/ 	.short	0x0100
        /*00da*/ 	.byte	0x08
	.zero		1


	//   ....[5]....
        /*00dc*/ 	.word	0x00000280
        /*00e0*/ 	.word	0x000000ff
        /*00e4*/ 	.word	0x00000030
        /*00e8*/ 	.short	0x0100
        /*00ea*/ 	.byte	0x08
	.zero		1


	//   ....[6]....
        /*00ec*/ 	.word	0x00000290
        /*00f0*/ 	.word	0x000000ff
        /*00f4*/ 	.word	0x00000018
        /*00f8*/ 	.short	0x0100
        /*00fa*/ 	.byte	0x08
	.zero		1


	//   ....[7]....
        /*00fc*/ 	.word	0x000002a0
        /*0100*/ 	.word	0x000000ff
        /*0104*/ 	.word	0x00000038
        /*0108*/ 	.short	0x0100
        /*010a*/ 	.byte	0x08
	.zero		1


	//   ....[8]....
        /*010c*/ 	.word	0x00000720
        /*0110*/ 	.word	0x000000ff
        /*0114*/ 	.word	0x00000050
        /*0118*/ 	.short	0x0100
        /*011a*/ 	.byte	0x06
	.zero		1


	//   ....[9]....
        /*011c*/ 	.word	0x000007a0
        /*0120*/ 	.word	0x000000ff
        /*0124*/ 	.word	0x00000058
        /*0128*/ 	.short	0x0100
        /*012a*/ 	.byte	0x06
	.zero		1


	//   ....[10]....
        /*012c*/ 	.word	0x00001730
        /*0130*/ 	.word	0x00000003
        /*0134*/ 	.word	0x00000000
        /*0138*/ 	.short	0x010a
        /*013a*/ 	.byte	0x3f
	.zero		1


	//   ....[11]....
        /*013c*/ 	.word	0x00001790
        /*0140*/ 	.word	0x00000003
        /*0144*/ 	.word	0x00000000
        /*0148*/ 	.short	0x010a
        /*014a*/ 	.byte	0x3f
	.zero		1


	//   ....[12]....
        /*014c*/ 	.word	0x00001b10
        /*0150*/ 	.word	0x00000005
        /*0154*/ 	.word	0x00000000
        /*0158*/ 	.short	0x010a
        /*015a*/ 	.byte	0x3f
	.zero		1


	//   ....[13]....
        /*015c*/ 	.word	0x00001b50
        /*0160*/ 	.word	0x00000005
        /*0164*/ 	.word	0x00000000
        /*0168*/ 	.short	0x010a
        /*016a*/ 	.byte	0x3f
	.zero		1


	//   ....[14]....
        /*016c*/ 	.word	0x00001db0
        /*0170*/ 	.word	0x00000004
        /*0174*/ 	.word	0x00000000
        /*0178*/ 	.short	0x0101
        /*017a*/ 	.byte	0x3f
	.zero		1


	//   ....[15]....
        /*017c*/ 	.word	0x00001f70
        /*0180*/ 	.word	0x00000000
        /*0184*/ 	.word	0x00000000
        /*0188*/ 	.short	0x0101
        /*018a*/ 	.byte	0x3f
	.zero		1


	//   ....[16]....
        /*018c*/ 	.word	0x000070c0
        /*0190*/ 	.word	0x00000017
        /*0194*/ 	.word	0x00000020
        /*0198*/ 	.short	0x010a
        /*019a*/ 	.byte	0x3f
	.zero		1


	//   ....[17]....
        /*019c*/ 	.word	0x000074f0
        /*01a0*/ 	.word	0x00000005
        /*01a4*/ 	.word	0x00000058
        /*01a8*/ 	.short	0x0101
        /*01aa*/ 	.byte	0x3f
	.zero		1


	//   ....[18]....
        /*01ac*/ 	.word	0x00007c10
        /*01b0*/ 	.word	0x00000007
        /*01b4*/ 	.word	0x00000000
        /*01b8*/ 	.short	0x010a
        /*01ba*/ 	.byte	0x3f
	.zero		1


	//   ....[19]....
        /*01bc*/ 	.word	0x00007c90
        /*01c0*/ 	.word	0x00000006
        /*01c4*/ 	.word	0x00000000
        /*01c8*/ 	.short	0x010a
        /*01ca*/ 	.byte	0x3f
	.zero		1


	//   ....[20]....
        /*01cc*/ 	.word	0x00007d20
        /*01d0*/ 	.word	0x00000007
        /*01d4*/ 	.word	0x00000000
        /*01d8*/ 	.short	0x010a
        /*01da*/ 	.byte	0x3f
	.zero		1


	//   ....[21]....
        /*01dc*/ 	.word	0x00007db0
        /*01e0*/ 	.word	0x00000005
        /*01e4*/ 	.word	0x00000000
        /*01e8*/ 	.short	0x010a
        /*01ea*/ 	.byte	0x3f
	.zero		1


	//   ....[22]....
        /*01ec*/ 	.word	0x00007e10
        /*01f0*/ 	.word	0x00000003
        /*01f4*/ 	.word	0x00000000
        /*01f8*/ 	.short	0x010a
        /*01fa*/ 	.byte	0x3f
	.zero		1


	//   ....[23]....
        /*01fc*/ 	.word	0x00007e60
        /*0200*/ 	.word	0x00000005
        /*0204*/ 	.word	0x00000000
        /*0208*/ 	.short	0x010a
        /*020a*/ 	.byte	0x3f
	.zero		1


	//   ....[24]....
        /*020c*/ 	.word	0x00007f30
        /*0210*/ 	.word	0x00000017
        /*0214*/ 	.word	0x00000020
        /*0218*/ 	.short	0x010a
        /*021a*/ 	.byte	0x3f
	.zero		1


	//   ....[25]....
        /*021c*/ 	.word	0x00008000
        /*0220*/ 	.word	0x00000007
        /*0224*/ 	.word	0x00000000
        /*0228*/ 	.short	0x010a
        /*022a*/ 	.byte	0x3f
	.zero		1


	//   ....[26]....
        /*022c*/ 	.word	0x00008050
        /*0230*/ 	.word	0x00000006
        /*0234*/ 	.word	0x00000000
        /*0238*/ 	.short	0x010a
        /*023a*/ 	.byte	0x3f
	.zero		1


	//   ....[27]....
        /*023c*/ 	.word	0x000080a0
        /*0240*/ 	.word	0x00000007
        /*0244*/ 	.word	0x00000000
        /*0248*/ 	.short	0x010a
        /*024a*/ 	.byte	0x3f
	.zero		1


	//----- nvinfo : EIATTR_NUM_MBARRIERS
	.align		4
.L_35:
        /*024c*/ 	.byte	0x03, 0x38
        /*024e*/ 	.short	0x000a


	//----- nvinfo : EIATTR_EXIT_INSTR_OFFSETS
	.align		4
        /*0250*/ 	.byte	0x04, 0x1c
        /*0252*/ 	.short	(.L_37 - .L_36)


	//   ....[0]....
.L_36:
        /*0254*/ 	.word	0x000009d0


	//   ....[1]....
        /*0258*/ 	.word	0x000011e0


	//   ....[2]....
        /*025c*/ 	.word	0x00006810


	//   ....[3]....
        /*0260*/ 	.word	0x00006d70


	//   ....[4]....
        /*0264*/ 	.word	0x00007e00


	//----- nvinfo : EIATTR_MAX_THREADS
	.align		4
.L_37:
        /*0268*/ 	.byte	0x04, 0x05
        /*026a*/ 	.short	(.L_39 - .L_38)
.L_38:
        /*026c*/ 	.word	0x00000180
        /*0270*/ 	.word	0x00000001
        /*0274*/ 	.word	0x00000001


	//----- nvinfo : EIATTR_CRS_STACK_SIZE
	.align		4
.L_39:
        /*0278*/ 	.byte	0x04, 0x1e
        /*027a*/ 	.short	(.L_41 - .L_40)
.L_40:
        /*027c*/ 	.word	0x00000000


	//----- nvinfo : EIATTR_CBANK_PARAM_SIZE
	.align		4
.L_41:
        /*0280*/ 	.byte	0x03, 0x19
        /*0282*/ 	.short	0x0470


	//----- nvinfo : EIATTR_PARAM_CBANK
	.align		4
        /*0284*/ 	.byte	0x04, 0x0a
        /*0286*/ 	.short	(.L_43 - .L_42)
	.align		4
.L_42:
        /*0288*/ 	.word	index@(.nv.constant0._ZN7cutlass13device_kernelINS_4gemm6kernel13GemmUniversalIN4cute5tupleIJiiiiEEENS1_10collective13CollectiveMmaINS1_34MainloopSm90TmaGmmaWarpSpecializedILi4ENS5_IJNS4_1CILi2EEENSA_ILi1EEESC_EEENS1_35KernelTmaWarpSpecializedCooperativeEEENS5_IJNSA_ILi128EEESG_NSA_ILi64EEEEEENS_6half_tENS5_IJlSC_lEEESJ_NS5_IJSC_llEEENS4_8TiledMMAINS4_8MMA_AtomIJNS4_4SM904GMMA26MMA_64x128x16_F32F16F16_SSILNSP_5MajorE0ELSR_1ELNSP_7ScaleInE1ELSS_1EEEEEENS4_6LayoutISD_NS5_IJSC_NSA_ILi0EEESW_EEEEENS5_IJNS4_10UnderscoreESZ_SZ_EEEEENS4_13SM90_TMA_LOADENS4_14ComposedLayoutINS4_7SwizzleILi3ELi4ELi3EEENS4_18smem_ptr_flag_bitsILi16EEENSV_INS5_IJNSA_ILi8EEESH_EEENS5_IJSH_SC_EEEEEEEvNS4_8identityENS4_23SM90_TMA_LOAD_MULTICASTENS13_IS15_S17_NSV_INS5_IJSH_S18_EEENS5_IJSC_SH_EEEEEEEvS1D_EENS_8epilogue10collective6detail29Sm90TmaWarpSpecializedAdapterINS1L_15DefaultEpilogueISJ_SK_SK_NS1K_6thread17LinearCombinationISJ_Li1EffLNS1P_9ScaleType4KindE0ELNS_15FloatRoundStyleE2ESJ_EENS1_15EpilogueDefaultEEEEEvvEEEEvNT_6ParamsE)
        /*028c*/ 	.short	0x0210
        /*028e*/ 	.short	0x0470


	//----- nvinfo : EIATTR_SW_WAR
	.align		4
.L_43:
        /*0290*/ 	.byte	0x04, 0x36
        /*0292*/ 	.short	(.L_45 - .L_44)
.L_44:
        /*0294*/ 	.word	0x00000008
.L_45:


//--------------------- .nv.callgraph             --------------------------
	.section	.nv.callgraph,"",@"SHT_CUDA_CALLGRAPH"
	.align	4
	.sectionentsize	8
	.align		4
        /*0000*/ 	.word	0x00000000
	.align		4
        /*0004*/ 	.word	0xffffffff
	.align		4
        /*0008*/ 	.word	index@(_ZN7cutlass13device_kernelINS_4gemm6kernel13GemmUniversalIN4cute5tupleIJiiiiEEENS1_10collective13CollectiveMmaINS1_34MainloopSm90TmaGmmaWarpSpecializedILi4ENS5_IJNS4_1CILi2EEENSA_ILi1EEESC_EEENS1_35KernelTmaWarpSpecializedCooperativeEEENS5_IJNSA_ILi128EEESG_NSA_ILi64EEEEEENS_6half_tENS5_IJlSC_lEEESJ_NS5_IJSC_llEEENS4_8TiledMMAINS4_8MMA_AtomIJNS4_4SM904GMMA26MMA_64x128x16_F32F16F16_SSILNSP_5MajorE0ELSR_1ELNSP_7ScaleInE1ELSS_1EEEEEENS4_6LayoutISD_NS5_IJSC_NSA_ILi0EEESW_EEEEENS5_IJNS4_10UnderscoreESZ_SZ_EEEEENS4_13SM90_TMA_LOADENS4_14ComposedLayoutINS4_7SwizzleILi3ELi4ELi3EEENS4_18smem_ptr_flag_bitsILi16EEENSV_INS5_IJNSA_ILi8EEESH_EEENS5_IJSH_SC_EEEEEEEvNS4_8identityENS4_23SM90_TMA_LOAD_MULTICASTENS13_IS15_S17_NSV_INS5_IJSH_S18_EEENS5_IJSC_SH_EEEEEEEvS1D_EENS_8epilogue10collective6detail29Sm90TmaWarpSpecializedAdapterINS1L_15DefaultEpilogueISJ_SK_SK_NS1K_6thread17LinearCombinationISJ_Li1EffLNS1P_9ScaleType4KindE0ELNS_15FloatRoundStyleE2ESJ_EENS1_15EpilogueDefaultEEEEEvvEEEEvNT_6ParamsE)
	.align		4
        /*000c*/ 	.word	index@(__assertfail)
	.align		4
        /*0010*/ 	.word	0x00000000
	.align		4
        /*0014*/ 	.word	0xfffffffe
	.align		4
        /*0018*/ 	.word	0x00000000
	.align		4
        /*001c*/ 	.word	0xfffffffd
	.align		4
        /*0020*/ 	.word	0x00000000
	.align		4
        /*0024*/ 	.word	0xfffffffc


//--------------------- .nv.constant4             --------------------------
	.section	.nv.constant4,"a",@progbits
	.align	8
	.align		8
.nv.constant4:
        /*0000*/ 	.dword	__assertfail
	.align		8
        /*0008*/ 	.dword	__unnamed_1
	.align		8
        /*0010*/ 	.dword	_ZN40_INTERNAL_d2147cce_4_k_cu_d5495af0_333984cuda3std3__45__cpo5beginE
	.align		8
        /*0018*/ 	.dword	_ZN40_INTERNAL_d2147cce_4_k_cu_d5495af0_333984cuda3std3__45__cpo3endE
	.align		8
        /*0020*/ 	.dword	_ZN40_INTERNAL_d2147cce_4_k_cu_d5495af0_333984cuda3std3__45__cpo6cbeginE
	.align		8
        /*0028*/ 	.dword	_ZN40_INTERNAL_d2147cce_4_k_cu_d5495af0_333984cuda3std3__45__cpo4cendE
	.align		8
        /*0030*/ 	.dword	_ZN40_INTERNAL_d2147cce_4_k_cu_d5495af0_333984cuda3std3__442_GLOBAL__N__d2147cce_4_k_cu_d5495af0_333986ignoreE
	.align		8
        /*0038*/ 	.dword	_ZN40_INTERNAL_d2147cce_4_k_cu_d5495af0_333984cuda3std3__419piecewise_constructE
	.align		8
        /*0040*/ 	.dword	_ZN40_INTERNAL_d2147cce_4_k_cu_d5495af0_333984cuda3std3__48in_placeE
	.align		8
        /*0048*/ 	.dword	_ZN40_INTERNAL_d2147cce_4_k_cu_d5495af0_333984cuda3std6ranges3__45__cpo4swapE
	.align		8
        /*0050*/ 	.dword	_ZN40_INTERNAL_d2147cce_4_k_cu_d5495af0_333984cuda3std6ranges3__45__cpo9iter_moveE
	.align		8
        /*0058*/ 	.dword	_ZN40_INTERNAL_d2147cce_4_k_cu_d5495af0_333984cute7productE
	.align		8
        /*0060*/ 	.dword	_ZN40_INTERNAL_d2147cce_4_k_cu_d5495af0_333984cute1_E
	.align		8
        /*0068*/ 	.dword	$str$22
	.align		8
        /*0070*/ 	.dword	$str$23


//--------------------- .text._ZN7cutlass13device_kernelINS_4gemm6kernel13GemmUniversalIN4cute5tupleIJiiiiEEENS1_10collective13CollectiveMmaINS1_34MainloopSm90TmaGmmaWarpSpecializedILi4ENS5_IJNS4_1CILi2EEENSA_ILi1EEESC_EEENS1_35KernelTmaWarpSpecializedCooperativeEEENS5_IJNSA_ILi128EEESG_NSA_ILi64EEEEEENS_6half_tENS5_IJlSC_lEEESJ_NS5_IJSC_llEEENS4_8TiledMMAINS4_8MMA_AtomIJNS4_4SM904GMMA26MMA_64x128x16_F32F16F16_SSILNSP_5MajorE0ELSR_1ELNSP_7ScaleInE1ELSS_1EEEEEENS4_6LayoutISD_NS5_IJSC_NSA_ILi0EEESW_EEEEENS5_IJNS4_10UnderscoreESZ_SZ_EEEEENS4_13SM90_TMA_LOADENS4_14ComposedLayoutINS4_7SwizzleILi3ELi4ELi3EEENS4_18smem_ptr_flag_bitsILi16EEENSV_INS5_IJNSA_ILi8EEESH_EEENS5_IJSH_SC_EEEEEEEvNS4_8identityENS4_23SM90_TMA_LOAD_MULTICASTENS13_IS15_S17_NSV_INS5_IJSH_S18_EEENS5_IJSC_SH_EEEEEEEvS1D_EENS_8epilogue10collective6detail29Sm90TmaWarpSpecializedAdapterINS1L_15DefaultEpilogueISJ_SK_SK_NS1K_6thread17LinearCombinationISJ_Li1EffLNS1P_9ScaleType4KindE0ELNS_15FloatRoundStyleE2ESJ_EENS1_15EpilogueDefaultEEEEEvvEEEEvNT_6ParamsE --------------------------
	.section	.text._ZN7cutlass13device_kernelINS_4gemm6kernel13GemmUniversalIN4cute5tupleIJiiiiEEENS1_10collective13CollectiveMmaINS1_34MainloopSm90TmaGmmaWarpSpecializedILi4ENS5_IJNS4_1CILi2EEENSA_ILi1EEESC_EEENS1_35KernelTmaWarpSpecializedCooperativeEEENS5_IJNSA_ILi128EEESG_NSA_ILi64EEEEEENS_6half_tENS5_IJlSC_lEEESJ_NS5_IJSC_llEEENS4_8TiledMMAINS4_8MMA_AtomIJNS4_4SM904GMMA26MMA_64x128x16_F32F16F16_SSILNSP_5MajorE0ELSR_1ELNSP_7ScaleInE1ELSS_1EEEEEENS4_6LayoutISD_NS5_IJSC_NSA_ILi0EEESW_EEEEENS5_IJNS4_10UnderscoreESZ_SZ_EEEEENS4_13SM90_TMA_LOADENS4_14ComposedLayoutINS4_7SwizzleILi3ELi4ELi3EEENS4_18smem_ptr_flag_bitsILi16EEENSV_INS5_IJNSA_ILi8EEESH_EEENS5_IJSH_SC_EEEEEEEvNS4_8identityENS4_23SM90_TMA_LOAD_MULTICASTENS13_IS15_S17_NSV_INS5_IJSH_S18_EEENS5_IJSC_SH_EEEEEEEvS1D_EENS_8epilogue10collective6detail29Sm90TmaWarpSpecializedAdapterINS1L_15DefaultEpilogueISJ_SK_SK_NS1K_6thread17LinearCombinationISJ_Li1EffLNS1P_9ScaleType4KindE0ELNS_15FloatRoundStyleE2ESJ_EENS1_15EpilogueDefaultEEEEEvvEEEEvNT_6ParamsE,"ax",@progbits
	.align	128
.text._ZN7cutlass13device_kernelINS_4gemm6kernel13GemmUniversalIN4cute5tupleIJiiiiEEENS1_10collective13CollectiveMmaINS1_34MainloopSm90TmaGmmaWarpSpecializedILi4ENS5_IJNS4_1CILi2EEENSA_ILi1EEESC_EEENS1_35KernelTmaWarpSpecializedCooperativeEEENS5_IJNSA_ILi128EEESG_NSA_ILi64EEEEEENS_6half_tENS5_IJlSC_lEEESJ_NS5_IJSC_llEEENS4_8TiledMMAINS4_8MMA_AtomIJNS4_4SM904GMMA26MMA_64x128x16_F32F16F16_SSILNSP_5MajorE0ELSR_1ELNSP_7ScaleInE1ELSS_1EEEEEENS4_6LayoutISD_NS5_IJSC_NSA_ILi0EEESW_EEEEENS5_IJNS4_10UnderscoreESZ_SZ_EEEEENS4_13SM90_TMA_LOADENS4_14ComposedLayoutINS4_7SwizzleILi3ELi4ELi3EEENS4_18smem_ptr_flag_bitsILi16EEENSV_INS5_IJNSA_ILi8EEESH_EEENS5_IJSH_SC_EEEEEEEvNS4_8identityENS4_23SM90_TMA_LOAD_MULTICASTENS13_IS15_S17_NSV_INS5_IJSH_S18_EEENS5_IJSC_SH_EEEEEEEvS1D_EENS_8epilogue10collective6detail29Sm90TmaWarpSpecializedAdapterINS1L_15DefaultEpilogueISJ_SK_SK_NS1K_6thread17LinearCombinationISJ_Li1EffLNS1P_9ScaleType4KindE0ELNS_15FloatRoundStyleE2ESJ_EENS1_15EpilogueDefaultEEEEEvvEEEEvNT_6ParamsE:
        .type           _ZN7cutlass13device_kernelINS_4gemm6kernel13GemmUniversalIN4cute5tupleIJiiiiEEENS1_10collective13CollectiveMmaINS1_34MainloopSm90TmaGmmaWarpSpecializedILi4ENS5_IJNS4_1CILi2EEENSA_ILi1EEESC_EEENS1_35KernelTmaWarpSpecializedCooperativeEEENS5_IJNSA_ILi128EEESG_NSA_ILi64EEEEEENS_6half_tENS5_IJlSC_lEEESJ_NS5_IJSC_llEEENS4_8TiledMMAINS4_8MMA_AtomIJNS4_4SM904GMMA26MMA_64x128x16_F32F16F16_SSILNSP_5MajorE0ELSR_1ELNSP_7ScaleInE1ELSS_1EEEEEENS4_6LayoutISD_NS5_IJSC_NSA_ILi0EEESW_EEEEENS5_IJNS4_10UnderscoreESZ_SZ_EEEEENS4_13SM90_TMA_LOADENS4_14ComposedLayoutINS4_7SwizzleILi3ELi4ELi3EEENS4_18smem_ptr_flag_bitsILi16EEENSV_INS5_IJNSA_ILi8EEESH_EEENS5_IJSH_SC_EEEEEEEvNS4_8identityENS4_23SM90_TMA_LOAD_MULTICASTENS13_IS15_S17_NSV_INS5_IJSH_S18_EEENS5_IJSC_SH_EEEEEEEvS1D_EENS_8epilogue10collective6detail29Sm90TmaWarpSpecializedAdapterINS1L_15DefaultEpilogueISJ_SK_SK_NS1K_6thread17LinearCombinationISJ_Li1EffLNS1P_9ScaleType4KindE0ELNS_15FloatRoundStyleE2ESJ_EENS1_15EpilogueDefaultEEEEEvvEEEEvNT_6ParamsE,@function
        .size           _ZN7cutlass13device_kernelINS_4gemm6kernel13GemmUniversalIN4cute5tupleIJiiiiEEENS1_10collective13CollectiveMmaINS1_34MainloopSm90TmaGmmaWarpSpecializedILi4ENS5_IJNS4_1CILi2EEENSA_ILi1EEESC_EEENS1_35KernelTmaWarpSpecializedCooperativeEEENS5_IJNSA_ILi128EEESG_NSA_ILi64EEEEEENS_6half_tENS5_IJlSC_lEEESJ_NS5_IJSC_llEEENS4_8TiledMMAINS4_8MMA_AtomIJNS4_4SM904GMMA26MMA_64x128x16_F32F16F16_SSILNSP_5MajorE0ELSR_1ELNSP_7ScaleInE1ELSS_1EEEEEENS4_6LayoutISD_NS5_IJSC_NSA_ILi0EEESW_EEEEENS5_IJNS4_10UnderscoreESZ_SZ_EEEEENS4_13SM90_TMA_LOADENS4_14ComposedLayoutINS4_7SwizzleILi3ELi4ELi3EEENS4_18smem_ptr_flag_bitsILi16EEENSV_INS5_IJNSA_ILi8EEESH_EEENS5_IJSH_SC_EEEEEEEvNS4_8identityENS4_23SM90_TMA_LOAD_MULTICASTENS13_IS15_S17_NSV_INS5_IJSH_S18_EEENS5_IJSC_SH_EEEEEEEvS1D_EENS_8epilogue10collective6detail29Sm90TmaWarpSpecializedAdapterINS1L_15DefaultEpilogueISJ_SK_SK_NS1K_6thread17LinearCombinationISJ_Li1EffLNS1P_9ScaleType4KindE0ELNS_15FloatRoundStyleE2ESJ_EENS1_15EpilogueDefaultEEEEEvvEEEEvNT_6ParamsE,(.L_x_197 - _ZN7cutlass13device_kernelINS_4gemm6kernel13GemmUniversalIN4cute5tupleIJiiiiEEENS1_10collective13CollectiveMmaINS1_34MainloopSm90TmaGmmaWarpSpecializedILi4ENS5_IJNS4_1CILi2EEENSA_ILi1EEESC_EEENS1_35KernelTmaWarpSpecializedCooperativeEEENS5_IJNSA_ILi128EEESG_NSA_ILi64EEEEEENS_6half_tENS5_IJlSC_lEEESJ_NS5_IJSC_llEEENS4_8TiledMMAINS4_8MMA_AtomIJNS4_4SM904GMMA26MMA_64x128x16_F32F16F16_SSILNSP_5MajorE0ELSR_1ELNSP_7ScaleInE1ELSS_1EEEEEENS4_6LayoutISD_NS5_IJSC_NSA_ILi0EEESW_EEEEENS5_IJNS4_10UnderscoreESZ_SZ_EEEEENS4_13SM90_TMA_LOADENS4_14ComposedLayoutINS4_7SwizzleILi3ELi4ELi3EEENS4_18smem_ptr_flag_bitsILi16EEENSV_INS5_IJNSA_ILi8EEESH_EEENS5_IJSH_SC_EEEEEEEvNS4_8identityENS4_23SM90_TMA_LOAD_MULTICASTENS13_IS15_S17_NSV_INS5_IJSH_S18_EEENS5_IJSC_SH_EEEEEEEvS1D_EENS_8epilogue10collective6detail29Sm90TmaWarpSpecializedAdapterINS1L_15DefaultEpilogueISJ_SK_SK_NS1K_6thread17LinearCombinationISJ_Li1EffLNS1P_9ScaleType4KindE0ELNS_15FloatRoundStyleE2ESJ_EENS1_15EpilogueDefaultEEEEEvvEEEEvNT_6ParamsE)
        .other          _ZN7cutlass13device_kernelINS_4gemm6kernel13GemmUniversalIN4cute5tupleIJiiiiEEENS1_10collective13CollectiveMmaINS1_34MainloopSm90TmaGmmaWarpSpecializedILi4ENS5_IJNS4_1CILi2EEENSA_ILi1EEESC_EEENS1_35KernelTmaWarpSpecializedCooperativeEEENS5_IJNSA_ILi128EEESG_NSA_ILi64EEEEEENS_6half_tENS5_IJlSC_lEEESJ_NS5_IJSC_llEEENS4_8TiledMMAINS4_8MMA_AtomIJNS4_4SM904GMMA26MMA_64x128x16_F32F16F16_SSILNSP_5MajorE0ELSR_1ELNSP_7ScaleInE1ELSS_1EEEEEENS4_6LayoutISD_NS5_IJSC_NSA_ILi0EEESW_EEEEENS5_IJNS4_10UnderscoreESZ_SZ_EEEEENS4_13SM90_TMA_LOADENS4_14ComposedLayoutINS4_7SwizzleILi3ELi4ELi3EEENS4_18smem_ptr_flag_bitsILi16EEENSV_INS5_IJNSA_ILi8EEESH_EEENS5_IJSH_SC_EEEEEEEvNS4_8identityENS4_23SM90_TMA_LOAD_MULTICASTENS13_IS15_S17_NSV_INS5_IJSH_S18_EEENS5_IJSC_SH_EEEEEEEvS1D_EENS_8epilogue10collective6detail29Sm90TmaWarpSpecializedAdapterINS1L_15DefaultEpilogueISJ_SK_SK_NS1K_6thread17LinearCombinationISJ_Li1EffLNS1P_9ScaleType4KindE0ELNS_15FloatRoundStyleE2ESJ_EENS1_15EpilogueDefaultEEEEEvvEEEEvNT_6ParamsE,@"STO_CUDA_ENTRY STV_DEFAULT"
_ZN7cutlass13device_kernelINS_4gemm6kernel13GemmUniversalIN4cute5tupleIJiiiiEEENS1_10collective13CollectiveMmaINS1_34MainloopSm90TmaGmmaWarpSpecializedILi4ENS5_IJNS4_1CILi2EEENSA_ILi1EEESC_EEENS1_35KernelTmaWarpSpecializedCooperativeEEENS5_IJNSA_ILi128EEESG_NSA_ILi64EEEEEENS_6half_tENS5_IJlSC_lEEESJ_NS5_IJSC_llEEENS4_8TiledMMAINS4_8MMA_AtomIJNS4_4SM904GMMA26MMA_64x128x16_F32F16F16_SSILNSP_5MajorE0ELSR_1ELNSP_7ScaleInE1ELSS_1EEEEEENS4_6LayoutISD_NS5_IJSC_NSA_ILi0EEESW_EEEEENS5_IJNS4_10UnderscoreESZ_SZ_EEEEENS4_13SM90_TMA_LOADENS4_14ComposedLayoutINS4_7SwizzleILi3ELi4ELi3EEENS4_18smem_ptr_flag_bitsILi16EEENSV_INS5_IJNSA_ILi8EEESH_EEENS5_IJSH_SC_EEEEEEEvNS4_8identityENS4_23SM90_TMA_LOAD_MULTICASTENS13_IS15_S17_NSV_INS5_IJSH_S18_EEENS5_IJSC_SH_EEEEEEEvS1D_EENS_8epilogue10collective6detail29Sm90TmaWarpSpecializedAdapterINS1L_15DefaultEpilogueISJ_SK_SK_NS1K_6thread17LinearCombinationISJ_Li1EffLNS1P_9ScaleType4KindE0ELNS_15FloatRoundStyleE2ESJ_EENS1_15EpilogueDefaultEEEEEvvEEEEvNT_6ParamsE:
[----:B------:R-:W0:Y:S01]  /*0000*/  LDC R1, c[0x0][0x28] ;  /* 0x00000a00ff017b82 */ /* 0x000e220000000800 */
[----:B------:R-:W1:Y:S01]  /*0010*/  S2R R95, SR_TID.X ;  /* 0x00000000005f7919 */ /* 0x000e620000002100 */
[----:B------:R-:W-:Y:S01]  /*0020*/  ELECT P0, URZ, PT ;  /* 0x00000000003f782f */ /* 0x000fe20003800000 */
[----:B------:R-:W-:Y:S01]  /*0030*/  BSSY B0, `(.L_x_0) ;  /* 0x000000f000007945 */ /* 0x000fe20003800000 */
[--C-:B-1----:R-:W-:Y:S02]  /*0040*/  SHF.R.U32.HI R0, RZ, 0x5, R95.reuse ;  /* 0x00000005ff007819 */ /* 0x102fe4000001165f */
[----:B------:R-:W-:-:S03]  /*0050*/  SHF.R.U32.HI R6, RZ, 0x7, R95 ;  /* 0x00000007ff067819 */ /* 0x000fc6000001165f */
[----:B------:R-:W1:Y:S04]  /*0060*/  SHFL.IDX PT, R3, R0, RZ, 0x1f ;  /* 0x00001fff00037589 */ /* 0x000e6800000e0000 */
[----:B------:R2:W3:Y:S01]  /*0070*/  SHFL.IDX PT, R2, R6, RZ, 0x1f ;  /* 0x00001fff06027589 */ /* 0x0004e200000e0000 */
[----:B-1----:R-:W-:-:S13]  /*0080*/  ISETP.NE.OR P0, PT, R3, RZ, !P0 ;  /* 0x000000ff0300720c */ /* 0x002fda0004705670 */
[----:B0-23--:R-:W-:Y:S05]  /*0090*/  @P0 BRA `(.L_x_1) ;  /* 0x0000000000200947 */ /* 0x00dfea0003800000 */
[----:B------:R-:W-:Y:S02]  /*00a0*/  ULDC.64 UR4, c[0x0][0x198] ;  /* 0x0000660000047ab9 */ /* 0x000fe40000000a00 */
[----:B------:R-:W-:Y:S02]  /*00b0*/  UIADD3 UR6, UP0, UR4, 0xf0, URZ ;  /* 0x000000f004067890 */ /* 0x000fe4000ff1e03f */
[----:B------:R-:W-:Y:S02]  /*00c0*/  UIADD3 UR4, UP1, UR4, 0x1f0, URZ ;  /* 0x000001f004047890 */ /* 0x000fe4000ff3e03f */
[----:B------:R-:W-:Y:S02]  /*00d0*/  UIADD3.X UR7, URZ, UR5, URZ, UP0, !UPT ;  /* 0x000000053f077290 */ /* 0x000fe400087fe43f */
[----:B------:R-:W-:-:S07]  /*00e0*/  UIADD3.X UR5, URZ, UR5, URZ, UP1, !UPT ;  /* 0x000000053f057290 */ /* 0x000fce0008ffe43f */
[----:B------:R0:W-:Y:S02]  /*00f0*/  UTMACCTL.PF [UR6] ;  /* 0x00000000060079b9 */ /* 0x0001e40008040000 */
[----:B------:R0:W-:Y:S02]  /*0100*/  UTMACCTL.PF [UR4] ;  /* 0x00000000040079b9 */ /* 0x0001e40008040000 */
[----:B0-----:R-:W-:Y:S01]  /*0110*/  NOP ;  /* 0x0000000000007918 */ /* 0x001fe20000000000 */
.L_x_1:
[----:B------:R-:W-:Y:S05]  /*0120*/  BSYNC B0 ;  /* 0x0000000000007941 */ /* 0x000fea0003800000 */
.L_x_0:
[----:B------:R-:W0:Y:S02]  /*0130*/  SHFL.IDX PT, R5, R0, RZ, 0x1f ;  /* 0x00001fff00057589 */ /* 0x000e2400000e0000 */
[----:B0-----:R-:W-:-:S13]  /*0140*/  ISETP.NE.AND P0, PT, R5, RZ, PT ;  /* 0x000000ff0500720c */ /* 0x001fda0003f05270 */
[----:B------:R-:W-:Y:S05]  /*0150*/  @P0 BRA `(.L_x_2) ;  /* 0x0000000000580947 */ /* 0x000fea0003800000 */
[----:B------:R-:W0:Y:S01]  /*0160*/  S2UR UR8, SR_CgaCtaId ;  /* 0x00000000000879c3 */ /* 0x000e220000008800 */
[----:B------:R-:W-:Y:S01]  /*0170*/  UMOV UR4, 0x400 ;  /* 0x0000040000047882 */ /* 0x000fe20000000000 */
[----:B------:R-:W-:Y:S01]  /*0180*/  UMOV UR5, 0x1 ;  /* 0x0000000100057882 */ /* 0x000fe20000000000 */
[----:B------:R-:W-:Y:S01]  /*0190*/  UMOV UR6, 0x4 ;  /* 0x0000000400067882 */ /* 0x000fe20000000000 */
[----:B------:R-:W-:Y:S01]  /*01a0*/  ELECT P0, URZ, PT ;  /* 0x00000000003f782f */ /* 0x000fe20003800000 */
[----:B------:R-:W-:-:S04]  /*01b0*/  UIADD3 UR6, -UR6, 0x100000, URZ ;  /* 0x0010000006067890 */ /* 0x000fc8000fffe13f */
[----:B------:R-:W-:Y:S02]  /*01c0*/  USHF.L.U32 UR7, UR6, 0xb, URZ ;  /* 0x0000000b06077899 */ /* 0x000fe4000800063f */
[----:B------:R-:W-:Y:S02]  /*01d0*/  USHF.L.U32 UR6, UR6, 0x1, URZ ;  /* 0x0000000106067899 */ /* 0x000fe4000800063f */
[----:B0-----:R-:W-:Y:S02]  /*01e0*/  ULEA UR8, UR8, UR4, 0x18 ;  /* 0x0000000408087291 */ /* 0x001fe4000f8ec03f */
[----:B------:R-:W-:-:S04]  /*01f0*/  UIADD3 UR4, -UR5, 0x100000, URZ ;  /* 0x0010000005047890 */ /* 0x000fc8000fffe13f */
[----:B------:R-:W-:Y:S02]  /*0200*/  USHF.L.U32 UR5, UR4, 0xb, URZ ;  /* 0x0000000b04057899 */ /* 0x000fe4000800063f */
[----:B------:R-:W-:Y:S01]  /*0210*/  USHF.L.U32 UR4, UR4, 0x1, URZ ;  /* 0x0000000104047899 */ /* 0x000fe2000800063f */
[----:B------:R-:W0:Y:S11]  /*0220*/  FENCE.VIEW.ASYNC.S ;  /* 0x00000000000073c6 */ /* 0x000e360000000000 */
[----:B0-----:R0:W1:Y:S01]  /*0230*/  SYNCS.EXCH.64 URZ, [UR8], UR4 ;  /* 0x00000004083f75b2 */ /* 0x0010620008000100 */
[----:B------:R0:W2:Y:S01]  /*0240*/  SYNCS.EXCH.64 URZ, [UR8+0x20], UR6 ;  /* 0x00002006083f75b2 */ /* 0x0000a20008000100 */
[----:B------:R0:W3:Y:S01]  /*0250*/  SYNCS.EXCH.64 URZ, [UR8+0x8], UR4 ;  /* 0x00000804083f75b2 */ /* 0x0000e20008000100 */
[----:B------:R0:W4:Y:S01]  /*0260*/  SYNCS.EXCH.64 URZ, [UR8+0x28], UR6 ;  /* 0x00002806083f75b2 */ /* 0x0001220008000100 */
[----:B------:R0:W0:Y:S01]  /*0270*/  SYNCS.EXCH.64 URZ, [UR8+0x10], UR4 ;  /* 0x00001004083f75b2 */ /* 0x0000220008000100 */
[----:B------:R0:W0:Y:S01]  /*0280*/  SYNCS.EXCH.64 URZ, [UR8+0x30], UR6 ;  /* 0x00003006083f75b2 */ /* 0x0000220008000100 */
[----:B------:R0:W0:Y:S01]  /*0290*/  SYNCS.EXCH.64 URZ, [UR8+0x18], UR4 ;  /* 0x00001804083f75b2 */ /* 0x0000220008000100 */
[----:B------:R0:W0:Y:S01]  /*02a0*/  SYNCS.EXCH.64 URZ, [UR8+0x38], UR6 ;  /* 0x00003806083f75b2 */ /* 0x0000220008000100 */
[----:B------:R-:W-:Y:S01]  /*02b0*/  NOP ;  /* 0x0000000000007918 */ /* 0x000fe20000000000 */
.L_x_2:
[----:B------:R-:W-:Y:S01]  /*02c0*/  SHF.R.S32.HI R4, RZ, 0x1f, R95 ;  /* 0x0000001fff047819 */ /* 0x000fe2000001145f */
[----:B------:R-:W5:Y:S01]  /*02d0*/  SHFL.IDX PT, R0, R0, RZ, 0x1f ;  /* 0x00001fff00007589 */ /* 0x000f6200000e0000 */
[----:B0-----:R-:W0:Y:S01]  /*02e0*/  S2UR UR8, SR_CTAID.X ;  /* 0x00000000000879c3 */ /* 0x001e220000002500 */
[----:B------:R-:W-:Y:S02]  /*02f0*/  ELECT P0, URZ, PT ;  /* 0x00000000003f782f */ /* 0x000fe40003800000 */
[----:B------:R-:W-:Y:S01]  /*0300*/  LEA.HI R4, R4, R95, RZ, 0x7 ;  /* 0x0000005f04047211 */ /* 0x000fe200078f38ff */
[----:B------:R-:W-:Y:S01]  /*0310*/  ULDC UR4, c[0x0][0x150] ;  /* 0x0000540000047ab9 */ /* 0x000fe20000000800 */
[----:B------:R-:W-:Y:S01]  /*0320*/  SHF.R.S32.HI R10, RZ, 0x1f, R5 ;  /* 0x0000001fff0a7819 */ /* 0x000fe20000011405 */
[----:B------:R-:W-:Y:S01]  /*0330*/  NOP ;  /* 0x0000000000007918 */ /* 0x000fe20000000000 */
[----:B------:R-:W-:Y:S01]  /*0340*/  LOP3.LUT R4, R4, 0xffffff80, RZ, 0xc0, !PT ;  /* 0xffffff8004047812 */ /* 0x000fe200078ec0ff */
[----:B------:R-:W-:Y:S01]  /*0350*/  NOP ;  /* 0x0000000000007918 */ /* 0x000fe20000000000 */
[----:B------:R-:W-:Y:S01]  /*0360*/  LEA.HI R10, R10, R5, RZ, 0x2 ;  /* 0x000000050a0a7211 */ /* 0x000fe200078f10ff */
[----:B------:R-:W1:Y:S01]  /*0370*/  LDC R12, c[0x0][0x144] ;  /* 0x00005100ff0c7b82 */ /* 0x000e620000000800 */
[----:B------:R-:W-:Y:S01]  /*0380*/  IMAD.MOV.U32 R22, RZ, RZ, 0x1 ;  /* 0x00000001ff167424 */ /* 0x000fe200078e00ff */
[----:B------:R-:W-:Y:S01]  /*0390*/  ISETP.NE.AND P3, PT, R2, RZ, PT ;  /* 0x000000ff0200720c */ /* 0x000fe20003f65270 */
[----:B------:R-:W-:Y:S01]  /*03a0*/  IMAD.IADD R8, R95, 0x1, -R4 ;  /* 0x000000015f087824 */ /* 0x000fe200078e0a04 */
[----:B------:R-:W-:Y:S01]  /*03b0*/  LOP3.LUT R10, R10, 0x3ffffffc, RZ, 0xc0, !PT ;  /* 0x3ffffffc0a0a7812 */ /* 0x000fe200078ec0ff */
[----:B------:R-:W2:Y:S03]  /*03c0*/  S2R R4, SR_CTAID.Y ;  /* 0x0000000000047919 */ /* 0x000ea60000002600 */
[----:B------:R-:W-:Y:S01]  /*03d0*/  SHF.R.S32.HI R7, RZ, 0x1f, R8 ;  /* 0x0000001fff077819 */ /* 0x000fe20000011408 */
[----:B------:R-:W-:Y:S01]  /*03e0*/  IMAD.IADD R10, R5, 0x1, -R10 ;  /* 0x00000001050a7824 */ /* 0x000fe200078e0a0a */
[----:B------:R-:W3:Y:S02]  /*03f0*/  LDC R14, c[0x0][0x140] ;  /* 0x00005000ff0e7b82 */ /* 0x000ee40000000800 */
[----:B------:R-:W-:-:S02]  /*0400*/  LEA.HI R7, R7, R8, RZ, 0x3 ;  /* 0x0000000807077211 */ /* 0x000fc400078f18ff */
[----:B-----5:R-:W-:Y:S02]  /*0410*/  ISETP.NE.OR P0, PT, R0, RZ, !P0 ;  /* 0x000000ff0000720c */ /* 0x020fe40004705670 */
[--C-:B------:R-:W-:Y:S02]  /*0420*/  SHF.R.S32.HI R0, RZ, 0x3, R7.reuse ;  /* 0x00000003ff007819 */ /* 0x100fe40000011407 */
[----:B0-----:R-:W-:Y:S02]  /*0430*/  I2FP.F32.U32 R9, UR8 ;  /* 0x0000000800097c45 */ /* 0x001fe40008201000 */
[----:B------:R-:W-:-:S03]  /*0440*/  SHF.R.S32.HI R7, RZ, 0x1f, R7 ;  /* 0x0000001fff077819 */ /* 0x000fc60000011407 */
[----:B------:R-:W-:Y:S01]  /*0450*/  FMUL R11, R9, UR4 ;  /* 0x00000004090b7c20 */ /* 0x000fe20008400000 */
[----:B------:R-:W-:Y:S01]  /*0460*/  LEA.HI R7, R7, R0, RZ, 0x2 ;  /* 0x0000000007077211 */ /* 0x000fe200078f10ff */
[----:B------:R-:W-:Y:S01]  /*0470*/  ULDC UR4, c[0x0][0x154] ;  /* 0x0000550000047ab9 */ /* 0x000fe20000000800 */
[----:B------:R-:W0:Y:S01]  /*0480*/  LDC R9, c[0x0][0x148] ;  /* 0x00005200ff097b82 */ /* 0x000e220000000800 */
[----:B------:R-:W-:Y:S01]  /*0490*/  VOTEU.ALL UP0, P0 ;  /* 0x00000000003f7886 */ /* 0x000fe20000000000 */
[----:B------:R-:W-:Y:S01]  /*04a0*/  LOP3.LUT R7, R7, 0xfffffffc, RZ, 0xc0, !PT ;  /* 0xfffffffc07077812 */ /* 0x000fe200078ec0ff */
[----:B------:R-:W5:Y:S01]  /*04b0*/  F2I.U32.TRUNC.NTZ R11, R11 ;  /* 0x0000000b000b7305 */ /* 0x000f62000020f000 */
[----:B------:R-:W-:Y:S02]  /*04c0*/  VOTEU.ALL UP1, P0 ;  /* 0x00000000003f7886 */ /* 0x000fe40000020000 */
[----:B------:R-:W-:Y:S01]  /*04d0*/  @!UP0 UMOV UR6, 0x400 ;  /* 0x0000040000068882 */ /* 0x000fe20000000000 */
[----:B------:R-:W-:Y:S01]  /*04e0*/  IMAD.IADD R7, R0, 0x1, -R7 ;  /* 0x0000000100077824 */ /* 0x000fe200078e0a07 */
[----:B------:R-:W4:Y:S01]  /*04f0*/  @!UP0 S2UR UR7, SR_CgaCtaId ;  /* 0x00000000000789c3 */ /* 0x000f220000008800 */
[----:B------:R-:W-:-:S02]  /*0500*/  SHF.R.S32.HI R0, RZ, 0x1f, R3 ;  /* 0x0000001fff007819 */ /* 0x000fc40000011403 */
[----:B------:R-:W-:Y:S01]  /*0510*/  IMAD R10, R10, 0x4, R7 ;  /* 0x000000040a0a7824 */ /* 0x000fe200078e0207 */
[----:B--2---:R-:W-:Y:S02]  /*0520*/  I2FP.F32.U32 R13, R4 ;  /* 0x00000004000d7245 */ /* 0x004fe40000201000 */
[----:B------:R-:W-:Y:S01]  /*0530*/  LEA.HI R0, R0, R3, RZ, 0x2 ;  /* 0x0000000300007211 */ /* 0x000fe200078f10ff */
[C---:B------:R-:W-:Y:S01]  /*0540*/  IMAD.SHL.U32 R19, R10.reuse, 0x4, RZ ;  /* 0x000000040a137824 */ /* 0x040fe200078e00ff */
[----:B------:R-:W-:Y:S01]  /*0550*/  LEA.HI R7, R10, R10, RZ, 0x1 ;  /* 0x0000000a0a077211 */ /* 0x000fe200078f08ff */
[----:B------:R-:W-:Y:S01]  /*0560*/  FMUL R13, R13, UR4 ;  /* 0x000000040d0d7c20 */ /* 0x000fe20008400000 */
[----:B-----5:R-:W-:Y:S01]  /*0570*/  IMAD.MOV R15, RZ, RZ, -R11 ;  /* 0x000000ffff0f7224 */ /* 0x020fe200078e0a0b */
[----:B------:R-:W-:Y:S01]  /*0580*/  LOP3.LUT R0, R0, 0xfffffffc, RZ, 0xc0, !PT ;  /* 0xfffffffc00007812 */ /* 0x000fe200078ec0ff */
[----:B------:R-:W-:Y:S01]  /*0590*/  UMOV UR4, 0x20 ;  /* 0x0000002000047882 */ /* 0x000fe20000000000 */
[----:B------:R-:W-:Y:S01]  /*05a0*/  LOP3.LUT R11, R7, 0xfffffffe, RZ, 0xc0, !PT ;  /* 0xfffffffe070b7812 */ /* 0x000fe200078ec0ff */
[----:B-1----:R-:W-:Y:S01]  /*05b0*/  IMAD R7, R12, R15, UR8 ;  /* 0x000000080c077e24 */ /* 0x002fe2000f8e020f */
[----:B------:R-:W1:Y:S01]  /*05c0*/  F2I.U32.TRUNC.NTZ R13, R13 ;  /* 0x0000000d000d7305 */ /* 0x000e62000020f000 */
[----:B------:R-:W-:Y:S01]  /*05d0*/  IMAD.IADD R3, R3, 0x1, -R0 ;  /* 0x0000000103037824 */ /* 0x000fe200078e0a00 */
[C---:B------:R-:W-:Y:S01]  /*05e0*/  LOP3.LUT R19, R10.reuse, 0xc, R19, 0x78, !PT ;  /* 0x0000000c0a137812 */ /* 0x040fe200078e7813 */
[----:B------:R-:W-:Y:S01]  /*05f0*/  IMAD.IADD R12, R10, 0x1, -R11 ;  /* 0x000000010a0c7824 */ /* 0x000fe200078e0a0b */
[----:B------:R-:W-:-:S04]  /*0600*/  @!UP0 UIADD3 UR4, -UR4, 0x100000, URZ ;  /* 0x0010000004048890 */ /* 0x000fc8000fffe13f */
[----:B------:R-:W-:Y:S02]  /*0610*/  @!UP0 USHF.L.U32 UR5, UR4, 0xb, URZ ;  /* 0x0000000b04058899 */ /* 0x000fe4000800063f */
[----:B------:R-:W-:Y:S01]  /*0620*/  @!UP0 USHF.L.U32 UR4, UR4, 0x1, URZ ;  /* 0x0000000104048899 */ /* 0x000fe2000800063f */
[----:B---3--:R-:W-:Y:S02]  /*0630*/  ISETP.EQ.U32.AND P2, PT, R14, 0x1, PT ;  /* 0x000000010e00780c */ /* 0x008fe40003f42070 */
[C---:B------:R-:W-:Y:S02]  /*0640*/  ISETP.NE.AND P1, PT, R3.reuse, 0x3, PT ;  /* 0x000000030300780c */ /* 0x040fe40003f25270 */
[----:B------:R-:W-:Y:S01]  /*0650*/  ISETP.NE.AND P4, PT, R12, R7, PT ;  /* 0x000000070c00720c */ /* 0x000fe20003f85270 */
[----:B----4-:R-:W-:Y:S01]  /*0660*/  @!UP0 ULEA UR6, UR7, UR6, 0x18 ;  /* 0x0000000607068291 */ /* 0x010fe2000f8ec03f */
[----:B------:R-:W-:Y:S01]  /*0670*/  ISETP.EQ.OR P1, PT, R3, RZ, !P1 ;  /* 0x000000ff0300720c */ /* 0x000fe20004f22670 */
[----:B------:R-:W-:Y:S01]  /*0680*/  VOTEU.ALL UP0, P0 ;  /* 0x00000000003f7886 */ /* 0x000fe20000000000 */
[----:B------:R-:W-:Y:S01]  /*0690*/  LOP3.LUT P0, RZ, R8, 0x7, RZ, 0xc0, !PT ;  /* 0x0000000708ff7812 */ /* 0x000fe2000780c0ff */
[C---:B------:R-:W-:Y:S01]  /*06a0*/  VIADD R8, R2.reuse, 0xffffffff ;  /* 0xffffffff02087836 */ /* 0x040fe20000000000 */
[----:B------:R-:W-:Y:S01]  /*06b0*/  ISETP.EQ.AND P1, PT, R2, RZ, P1 ;  /* 0x000000ff0200720c */ /* 0x000fe20000f22270 */
[----:B-1----:R-:W-:Y:S01]  /*06c0*/  IMAD.MOV R23, RZ, RZ, -R13 ;  /* 0x000000ffff177224 */ /* 0x002fe200078e0a0d */
[----:B------:R-:W-:-:S02]  /*06d0*/  ISETP.LT.U32.AND P0, PT, R19, 0x2, !P0 ;  /* 0x000000021300780c */ /* 0x000fc40004701070 */
[----:B------:R-:W-:Y:S01]  /*06e0*/  ISETP.GE.U32.AND P6, PT, R8, 0x2, PT ;  /* 0x000000020800780c */ /* 0x000fe20003fc6070 */
[----:B0-----:R-:W-:Y:S01]  /*06f0*/  IMAD R11, R9, R23, R4 ;  /* 0x00000017090b7224 */ /* 0x001fe200078e0204 */
[----:B------:R-:W-:Y:S01]  /*0700*/  SEL R18, RZ, 0x1, !P1 ;  /* 0x00000001ff127807 */ /* 0x000fe20004800000 */
[----:B------:R-:W0:Y:S02]  /*0710*/  FENCE.VIEW.ASYNC.S ;  /* 0x00000000000073c6 */ /* 0x000e240000000000 */
[----:B0-----:R0:W1:Y:S01]  /*0720*/  @!UP0 SYNCS.EXCH.64 URZ, [UR6+0x50], UR4 ;  /* 0x00005004063f85b2 */ /* 0x0010620008000100 */
[----:B------:R-:W-:Y:S02]  /*0730*/  @P4 LEA.HI R0, R19, R19, RZ, 0x1 ;  /* 0x0000001313004211 */ /* 0x000fe400078f08ff */
[----:B------:R-:W-:Y:S02]  /*0740*/  SEL R18, R18, 0x2, P6 ;  /* 0x0000000212127807 */ /* 0x000fe40003000000 */
[----:B------:R-:W-:-:S04]  /*0750*/  @P4 SHF.R.S32.HI R0, RZ, 0x1, R0 ;  /* 0x00000001ff004819 */ /* 0x000fc80000011400 */
[----:B------:R-:W-:Y:S02]  /*0760*/  @P4 ISETP.NE.AND P5, PT, R0, R11, PT ;  /* 0x0000000b0000420c */ /* 0x000fe40003fa5270 */
[----:B------:R-:W-:Y:S02]  /*0770*/  SEL R11, RZ, 0x1, !P0 ;  /* 0x00000001ff0b7807 */ /* 0x000fe40004000000 */
[----:B------:R-:W-:Y:S02]  /*0780*/  @P4 SEL R22, RZ, 0x1, P5 ;  /* 0x00000001ff164807 */ /* 0x000fe40002800000 */
[----:B------:R-:W-:Y:S01]  /*0790*/  LOP3.LUT R0, R95, 0x7f, RZ, 0xc0, !PT ;  /* 0x0000007f5f007812 */ /* 0x000fe200078ec0ff */
[----:B------:R0:W2:Y:S01]  /*07a0*/  @!UP1 SYNCS.EXCH.64 URZ, [UR6+0x58], UR4 ;  /* 0x00005804063f95b2 */ /* 0x0000a20008000100 */
[----:B------:R-:W-:Y:S01]  /*07b0*/  LOP3.LUT R22, R22, R11, RZ, 0xc0, !PT ;  /* 0x0000000b16167212 */ /* 0x000fe200078ec0ff */
[----:B------:R-:W-:Y:S01]  /*07c0*/  NOP ;  /* 0x0000000000007918 */ /* 0x000fe20000000000 */
[----:B------:R-:W-:Y:S05]  /*07d0*/  @!P2 BRA `(.L_x_3) ;  /* 0x000000000008a947 */ /* 0x000fea0003800000 */
[----:B-12---:R-:W-:Y:S01]  /*07e0*/  UCGABAR_ARV ;  /* 0x00000000000079c7 */ /* 0x006fe20008000000 */
[----:B------:R-:W-:Y:S05]  /*07f0*/  BRA `(.L_x_4) ;  /* 0x0000000000047947 */ /* 0x000fea0003800000 */
.L_x_3:
[----:B-12---:R-:W-:Y:S01]  /*0800*/  NOP ;  /* 0x0000000000007918 */ /* 0x006fe20000000000 */
.L_x_4:
[----:B------:R-:W1:Y:S01]  /*0810*/  LDC R2, c[0x0][0x65c] ;  /* 0x00019700ff027b82 */ /* 0x000e620000000800 */
[----:B------:R-:W-:Y:S02]  /*0820*/  IMAD.U32 R10, RZ, RZ, UR8 ;  /* 0x00000008ff0a7e24 */ /* 0x000fe4000f8e00ff */
[----:B------:R-:W-:Y:S01]  /*0830*/  IMAD.MOV.U32 R11, RZ, RZ, RZ ;  /* 0x000000ffff0b7224 */ /* 0x000fe200078e00ff */
[----:B-1----:R-:W-:-:S04]  /*0840*/  ISETP.NE.AND P1, PT, R2, 0x1, PT ;  /* 0x000000010200780c */ /* 0x002fc80003f25270 */
[----:B------:R-:W-:-:S09]  /*0850*/  P2R R5, PR, RZ, 0x2 ;  /* 0x00000002ff057803 */ /* 0x000fd20000000000 */
[----:B------:R-:W1:Y:S01]  /*0860*/  @P1 LDC R17, c[0x0][0x10] ;  /* 0x00000400ff111b82 */ /* 0x000e620000000800 */
[----:B------:R-:W-:Y:S02]  /*0870*/  @P1 IMAD.MOV.U32 R5, RZ, RZ, RZ ;  /* 0x000000ffff051224 */ /* 0x000fe400078e00ff */
[----:B------:R-:W-:-:S05]  /*0880*/  @P1 IMAD.MOV.U32 R15, RZ, RZ, RZ ;  /* 0x000000ffff0f1224 */ /* 0x000fca00078e00ff */
[----:B------:R-:W2:Y:S01]  /*0890*/  @!P1 LDC R13, c[0x0][0xc] ;  /* 0x00000300ff0d9b82 */ /* 0x000ea20000000800 */
[----:B0-----:R-:W-:Y:S01]  /*08a0*/  ULDC UR4, c[0x0][0xc] ;  /* 0x0000030000047ab9 */ /* 0x001fe20000000800 */
[----:B------:R-:W-:Y:S01]  /*08b0*/  ULDC UR5, c[0x0][0x10] ;  /* 0x0000040000057ab9 */ /* 0x000fe20000000800 */
[----:B------:R-:W-:Y:S01]  /*08c0*/  ULDC UR6, c[0x0][0x14] ;  /* 0x0000050000067ab9 */ /* 0x000fe20000000800 */
[----:B------:R-:W-:-:S04]  /*08d0*/  UIMAD.WIDE.U32 UR4, UR4, UR5, URZ ;  /* 0x00000005040472a5 */ /* 0x000fc8000f8e003f */
[----:B------:R-:W-:Y:S02]  /*08e0*/  UIMAD.WIDE.U32 UR36, UR4, UR6, URZ ;  /* 0x00000006042472a5 */ /* 0x000fe4000f8e003f */
[----:B------:R-:W-:-:S04]  /*08f0*/  UIMAD UR42, UR5, UR6, URZ ;  /* 0x00000006052a72a4 */ /* 0x000fc8000f8e023f */
[----:B------:R-:W-:Y:S01]  /*0900*/  UIADD3 UR42, UR37, UR42, URZ ;  /* 0x0000002a252a7290 */ /* 0x000fe2000fffe03f */
[----:B-1----:R-:W-:-:S04]  /*0910*/  @P1 IMAD.WIDE.U32 R16, R17, UR8, R4 ;  /* 0x0000000811101c25 */ /* 0x002fc8000f8e0004 */
[----:B------:R-:W-:Y:S02]  /*0920*/  @P1 IMAD.IADD R17, R17, 0x1, R15 ;  /* 0x0000000111111824 */ /* 0x000fe400078e020f */
[----:B--2---:R-:W-:-:S04]  /*0930*/  @!P1 IMAD.WIDE.U32 R10, R4, R13, R10 ;  /* 0x0000000d040a9225 */ /* 0x004fc800078e000a */
[----:B------:R-:W-:Y:S02]  /*0940*/  @!P1 IMAD.MOV.U32 R16, RZ, RZ, R10 ;  /* 0x000000ffff109224 */ /* 0x000fe400078e000a */
[----:B------:R-:W-:Y:S01]  /*0950*/  @!P1 IMAD.MOV.U32 R17, RZ, RZ, R11 ;  /* 0x000000ffff119224 */ /* 0x000fe200078e000b */
[----:B------:R-:W-:Y:S06]  /*0960*/  @!P2 BRA `(.L_x_5) ;  /* 0x00000000000ca947 */ /* 0x000fec0003800000 */
[----:B------:R-:W-:Y:S01]  /*0970*/  UCGABAR_WAIT ;  /* 0x0000000000007dc7 */ /* 0x000fe20008000000 */
[----:B------:R-:W-:Y:S01]  /*0980*/  CCTL.IVALL ;  /* 0x00000000ff00798f */ /* 0x000fe20002000000 */
[----:B------:R-:W-:Y:S05]  /*0990*/  BRA `(.L_x_6) ;  /* 0x0000000000047947 */ /* 0x000fea0003800000 */
.L_x_5:
[----:B------:R-:W-:Y:S06]  /*09a0*/  BAR.SYNC.DEFER_BLOCKING 0x0 ;  /* 0x0000000000007b1d */ /* 0x000fec0000010000 */
.L_x_6:
[----:B------:R-:W-:Y:S05]  /*09b0*/  @!P3 BRA `(.L_x_7) ;  /* 0x0000005c0098b947 */ /* 0x000fea0003800000 */
[----:B------:R-:W-:-:S13]  /*09c0*/  ISETP.GT.U32.AND P0, PT, R8, 0x1, PT ;  /* 0x000000010800780c */ /* 0x000fda0003f04070 */
[----:B------:R-:W-:Y:S05]  /*09d0*/  @P0 EXIT ;  /* 0x000000000000094d */ /* 0x000fea0003800000 */
[----:B------:R-:W-:Y:S01]  /*09e0*/  ULDC.64 UR4, c[0x0][0x650] ;  /* 0x0001940000047ab9 */ /* 0x000fe20000000a00 */
[----:B------:R-:W-:Y:S01]  /*09f0*/  PRMT R3, RZ, 0x7610, R3 ;  /* 0x00007610ff037816 */ /* 0x000fe20000000003 */
[----:B------:R-:W-:Y:S01]  /*0a00*/  IMAD.MOV.U32 R103, RZ, RZ, -0x1 ;  /* 0xffffffffff677424 */ /* 0x000fe200078e00ff */
[----:B------:R-:W-:Y:S01]  /*0a10*/  ISETP.GE.U32.AND P0, PT, R16, UR4, PT ;  /* 0x0000000410007c0c */ /* 0x000fe2000bf06070 */
[----:B------:R-:W-:Y:S02]  /*0a20*/  IMAD.MOV.U32 R100, RZ, RZ, -0x1 ;  /* 0xffffffffff647424 */ /* 0x000fe400078e00ff */
[----:B------:R-:W-:Y:S01]  /*0a30*/  IMAD.MOV.U32 R101, RZ, RZ, -0x1 ;  /* 0xffffffffff657424 */ /* 0x000fe200078e00ff */
[----:B------:R-:W-:-:S13]  /*0a40*/  ISETP.GE.U32.AND.EX P0, PT, R17, UR5, PT, P0 ;  /* 0x0000000511007c0c */ /* 0x000fda000bf06100 */
[----:B------:R-:W-:Y:S05]  /*0a50*/  @P0 BRA `(.L_x_8) ;  /* 0x0000000400280947 */ /* 0x000fea0003800000 */
[----:B------:R-:W0:Y:S01]  /*0a60*/  LDC.64 R24, c[0x0][0x628] ;  /* 0x00018a00ff187b82 */ /* 0x000e220000000a00 */
[----:B------:R-:W-:Y:S02]  /*0a70*/  IMAD.MOV.U32 R10, RZ, RZ, R16 ;  /* 0x000000ffff0a7224 */ /* 0x000fe400078e0010 */
[----:B------:R-:W-:-:S05]  /*0a80*/  IMAD.MOV.U32 R11, RZ, RZ, R17 ;  /* 0x000000ffff0b7224 */ /* 0x000fca00078e0011 */
[----:B------:R-:W1:Y:S08]  /*0a90*/  LDC R8, c[0x0][0x630] ;  /* 0x00018c00ff087b82 */ /* 0x000e700000000800 */
[----:B------:R-:W2:Y:S01]  /*0aa0*/  LDC.64 R26, c[0x0][0x620] ;  /* 0x00018800ff1a7b82 */ /* 0x000ea20000000a00 */
[----:B0-----:R-:W-:-:S04]  /*0ab0*/  ISETP.NE.U32.AND P0, PT, R24, RZ, PT ;  /* 0x000000ff1800720c */ /* 0x001fc80003f05070 */
[----:B------:R-:W-:-:S13]  /*0ac0*/  ISETP.NE.AND.EX P0, PT, R25, RZ, PT, P0 ;  /* 0x000000ff1900720c */ /* 0x000fda0003f05300 */
[----:B-12---:R-:W-:Y:S05]  /*0ad0*/  @!P0 BRA `(.L_x_9) ;  /* 0x0000000000288947 */ /* 0x006fea0003800000 */
[----:B------:R-:W0:Y:S02]  /*0ae0*/  LDC R3, c[0x0][0x634] ;  /* 0x00018d00ff037b82 */ /* 0x000e240000000800 */
[----:B0-----:R-:W-:-:S05]  /*0af0*/  IADD3 R3, P0, R16, R3, RZ ;  /* 0x0000000310037210 */ /* 0x001fca0007f1e0ff */
[----:B------:R-:W-:-:S04]  /*0b00*/  IMAD.X R21, RZ, RZ, R17, P0 ;  /* 0x000000ffff157224 */ /* 0x000fc800000e0611 */
[----:B------:R-:W-:-:S04]  /*0b10*/  IMAD.WIDE.U32 R10, R21, R24, RZ ;  /* 0x00000018150a7225 */ /* 0x000fc800078e00ff */
[----:B------:R-:W-:-:S04]  /*0b20*/  IMAD.WIDE.U32 R12, P0, R3, R25, R10 ;  /* 0x00000019030c7225 */ /* 0x000fc8000780000a */
[----:B------:R-:W-:-:S04]  /*0b30*/  IMAD.WIDE.U32 R10, R3, R24, RZ ;  /* 0x00000018030a7225 */ /* 0x000fc800078e00ff */
[----:B------:R-:W-:Y:S01]  /*0b40*/  IMAD.X R15, RZ, RZ, RZ, P0 ;  /* 0x000000ffff0f7224 */ /* 0x000fe200000e06ff */
[----:B------:R-:W-:Y:S01]  /*0b50*/  IADD3 RZ, P0, R11, R12, RZ ;  /* 0x0000000c0bff7210 */ /* 0x000fe20007f1e0ff */
[----:B------:R-:W-:-:S04]  /*0b60*/  IMAD.MOV.U32 R14, RZ, RZ, R13 ;  /* 0x000000ffff0e7224 */ /* 0x000fc800078e000d */
[----:B------:R-:W-:-:S08]  /*0b70*/  IMAD.WIDE.U32.X R10, R21, R25, R14, P0 ;  /* 0x00000019150a7225 */ /* 0x000fd000000e040e */
.L_x_9:
[----:B------:R-:W0:Y:S01]  /*0b80*/  LDC.64 R30, c[0x0][0x640] ;  /* 0x00019000ff1e7b82 */ /* 0x000e220000000a00 */
[-CC-:B------:R-:W-:Y:S02]  /*0b90*/  SHF.R.U64 R101, R10, R8.reuse, R11.reuse ;  /* 0x000000080a657219 */ /* 0x180fe4000000120b */
[----:B------:R-:W-:Y:S02]  /*0ba0*/  SHF.R.U32.HI R3, RZ, R8, R11 ;  /* 0x00000008ff037219 */ /* 0x000fe4000001160b */
[----:B------:R-:W-:-:S03]  /*0bb0*/  IADD3 R5, P0, RZ, -R101, RZ ;  /* 0x80000065ff057210 */ /* 0x000fc60007f1e0ff */
[----:B------:R-:W1:Y:S02]  /*0bc0*/  LDC R12, c[0x0][0x618] ;  /* 0x00018600ff0c7b82 */ /* 0x000e640000000800 */
[----:B------:R-:W-:Y:S02]  /*0bd0*/  IMAD.X R3, RZ, RZ, ~R3, P0 ;  /* 0x000000ffff037224 */ /* 0x000fe400000e0e03 */
[----:B------:R-:W-:-:S04]  /*0be0*/  IMAD.WIDE.U32 R10, R5, R26, R16 ;  /* 0x0000001a050a7225 */ /* 0x000fc800078e0010 */
[----:B------:R-:W2:Y:S01]  /*0bf0*/  LDC R20, c[0x0][0x608] ;  /* 0x00018200ff147b82 */ /* 0x000ea20000000800 */
[----:B------:R-:W-:Y:S02]  /*0c00*/  IMAD R8, R3, R26, RZ ;  /* 0x0000001a03087224 */ /* 0x000fe400078e02ff */
[----:B------:R-:W-:Y:S02]  /*0c10*/  IMAD.MOV.U32 R3, RZ, RZ, -0x1 ;  /* 0xffffffffff037424 */ /* 0x000fe400078e00ff */
[----:B------:R-:W-:Y:S02]  /*0c20*/  IMAD R5, R5, R27, R8 ;  /* 0x0000001b05057224 */ /* 0x000fe400078e0208 */
[----:B------:R-:W-:Y:S01]  /*0c30*/  IMAD R26, R9, R23, R4 ;  /* 0x00000017091a7224 */ /* 0x000fe200078e0204 */
[----:B------:R-:W3:Y:S01]  /*0c40*/  LDC R28, c[0x0][0x658] ;  /* 0x00019600ff1c7b82 */ /* 0x000ee20000000800 */
[----:B------:R-:W-:Y:S01]  /*0c50*/  IMAD.IADD R5, R11, 0x1, R5 ;  /* 0x000000010b057824 */ /* 0x000fe200078e0205 */
[----:B0-----:R-:W-:Y:S01]  /*0c60*/  ISETP.NE.U32.AND P0, PT, R30, RZ, PT ;  /* 0x000000ff1e00720c */ /* 0x001fe20003f05070 */
[----:B------:R-:W-:-:S03]  /*0c70*/  IMAD.MOV.U32 R23, RZ, RZ, 0x1 ;  /* 0x00000001ff177424 */ /* 0x000fc600078e00ff */
[----:B------:R-:W-:Y:S02]  /*0c80*/  ISETP.NE.AND.EX P0, PT, R31, RZ, PT, P0 ;  /* 0x000000ff1f00720c */ /* 0x000fe40003f05300 */
[----:B------:R-:W0:Y:S01]  /*0c90*/  LDC R24, c[0x0][0x600] ;  /* 0x00018000ff187b82 */ /* 0x000e220000000800 */
[-CC-:B-1----:R-:W-:Y:S02]  /*0ca0*/  SHF.R.U64 R14, R10, R12.reuse, R5.reuse ;  /* 0x0000000c0a0e7219 */ /* 0x182fe40000001205 */
[----:B------:R-:W-:-:S05]  /*0cb0*/  SHF.R.U32.HI R5, RZ, R12, R5 ;  /* 0x0000000cff057219 */ /* 0x000fca0000011605 */
[----:B------:R-:W1:Y:S01]  /*0cc0*/  LDC R15, c[0x0][0x648] ;  /* 0x00019200ff0f7b82 */ /* 0x000e620000000800 */
[-CC-:B--2---:R-:W-:Y:S02]  /*0cd0*/  SHF.R.U64 R27, R14, R20.reuse, R5.reuse ;  /* 0x000000140e1b7219 */ /* 0x184fe40000001205 */
[----:B------:R-:W-:-:S05]  /*0ce0*/  SHF.R.U32.HI R5, RZ, R20, R5 ;  /* 0x00000014ff057219 */ /* 0x000fca0000011605 */
[----:B------:R-:W2:Y:S01]  /*0cf0*/  LDC R21, c[0x0][0x638] ;  /* 0x00018e00ff157b82 */ /* 0x000ea20000000800 */
[-CC-:B---3--:R-:W-:Y:S02]  /*0d00*/  SHF.R.U64 R20, R27, R28.reuse, R5.reuse ;  /* 0x0000001c1b147219 */ /* 0x188fe40000001205 */
[-C--:B------:R-:W-:Y:S02]  /*0d10*/  SHF.L.U32 R3, R3, R28.reuse, RZ ;  /* 0x0000001c03037219 */ /* 0x080fe400000006ff */
[----:B------:R-:W-:Y:S01]  /*0d20*/  SHF.R.U32.HI R5, RZ, R28, R5 ;  /* 0x0000001cff057219 */ /* 0x000fe20000011605 */
[----:B------:R-:W-:Y:S01]  /*0d30*/  IMAD.MOV.U32 R4, RZ, RZ, R20 ;  /* 0x000000ffff047224 */ /* 0x000fe200078e0014 */
[----:B------:R-:W-:Y:S01]  /*0d40*/  LOP3.LUT R12, RZ, R3, RZ, 0x33, !PT ;  /* 0x00000003ff0c7212 */ /* 0x000fe200078e33ff */
[----:B------:R-:W3:Y:S01]  /*0d50*/  LDC R25, c[0x0][0x610] ;  /* 0x00018400ff197b82 */ /* 0x000ee20000000800 */
[----:B------:R-:W-:Y:S05]  /*0d60*/  @!P0 BRA `(.L_x_10) ;  /* 0x0000000000288947 */ /* 0x000fea0003800000 */
[----:B------:R-:W4:Y:S02]  /*0d70*/  LDC R3, c[0x0][0x64c] ;  /* 0x00019300ff037b82 */ /* 0x000f240000000800 */
[----:B----4-:R-:W-:-:S05]  /*0d80*/  IADD3 R3, P0, R20, R3, RZ ;  /* 0x0000000314037210 */ /* 0x010fca0007f1e0ff */
        /* <DEDUP_REMOVED lines=8> */
.L_x_10:
[----:B-1----:R-:W-:Y:S01]  /*0e10*/  SHF.R.U64 R4, R4, R15, R5 ;  /* 0x0000000f04047219 */ /* 0x002fe20000001205 */
[----:B0-----:R-:W-:Y:S01]  /*0e20*/  VIADD R5, R24, 0xffffffff ;  /* 0xffffffff18057836 */ /* 0x001fe20000000000 */
[----:B------:R-:W-:Y:S02]  /*0e30*/  SHF.L.U32 R3, R23, R28, RZ ;  /* 0x0000001c17037219 */ /* 0x000fe400000006ff */
[----:B------:R-:W-:Y:S01]  /*0e40*/  LOP3.LUT R12, R27, R12, RZ, 0xc0, !PT ;  /* 0x0000000c1b0c7212 */ /* 0x000fe200078ec0ff */
[----:B------:R-:W-:Y:S01]  /*0e50*/  IMAD.MOV R8, RZ, RZ, -R4 ;  /* 0x000000ffff087224 */ /* 0x000fe200078e0a04 */
[----:B------:R-:W-:-:S03]  /*0e60*/  SEL R7, R7, R26, !P1 ;  /* 0x0000001a07077207 */ /* 0x000fc60004800000 */
[----:B------:R-:W-:Y:S01]  /*0e70*/  IMAD R12, R3, R4, R12 ;  /* 0x00000004030c7224 */ /* 0x000fe200078e020c */
[----:B------:R-:W-:Y:S01]  /*0e80*/  LOP3.LUT R4, R14, R5, RZ, 0xc0, !PT ;  /* 0x000000050e047212 */ /* 0x000fe200078ec0ff */
[----:B--2---:R-:W-:Y:S02]  /*0e90*/  IMAD R3, R8, R21, R20 ;  /* 0x0000001508037224 */ /* 0x004fe400078e0214 */
[----:B---3--:R-:W-:Y:S02]  /*0ea0*/  IMAD R7, R12, R25, R7 ;  /* 0x000000190c077224 */ /* 0x008fe400078e0207 */
[----:B------:R-:W-:Y:S02]  /*0eb0*/  IMAD.MOV.U32 R5, RZ, RZ, 0x1 ;  /* 0x00000001ff057424 */ /* 0x000fe400078e00ff */
[----:B------:R-:W-:-:S03]  /*0ec0*/  IMAD R4, R3, R24, R4 ;  /* 0x0000001803047224 */ /* 0x000fc600078e0204 */
[----:B------:R-:W-:Y:S02]  /*0ed0*/  PRMT R3, R5, 0x7610, R3 ;  /* 0x0000761005037816 */ /* 0x000fe40000000003 */
[----:B------:R-:W-:Y:S02]  /*0ee0*/  SEL R100, R4, R7, !P1 ;  /* 0x0000000704647207 */ /* 0x000fe40004800000 */
[----:B------:R-:W-:-:S07]  /*0ef0*/  SEL R103, R7, R4, !P1 ;  /* 0x0000000407677207 */ /* 0x000fce0004800000 */
.L_x_8:
[----:B------:R-:W-:-:S08]  /*0f00*/  NOP ;  /* 0x0000000000007918 */ /* 0x000fd00000000000 */
[----:B------:R-:W0:Y:S02]  /*0f10*/  USETMAXREG.TRY_ALLOC.CTAPOOL UP0, 0xe8 ;  /* 0x000000e8000079c8 */ /* 0x000e240008000600 */
[----:B0-----:R-:W-:-:S13]  /*0f20*/  PLOP3.LUT P0, PT, PT, PT, UP0, 0x80, 0x0 ;  /* 0x000000000000781c */ /* 0x001fda0003f0f008 */
[----:B------:R-:W-:Y:S05]  /*0f30*/  @!P0 BRA `(.L_x_8) ;  /* 0xfffffffc00f08947 */ /* 0x000fea000383ffff */
[----:B------:R-:W-:Y:S01]  /*0f40*/  ULDC.64 UR4, c[0x0][0x598] ;  /* 0x0001660000047ab9 */ /* 0x000fe20000000a00 */
[----:B------:R-:W-:Y:S01]  /*0f50*/  ULDC.64 UR38, c[0x0][0x208] ;  /* 0x0000820000267ab9 */ /* 0x000fe20000000a00 */
[----:B------:R-:W-:-:S04]  /*0f60*/  ISETP.NE.U32.AND P0, PT, RZ, UR4, PT ;  /* 0x00000004ff007c0c */ /* 0x000fc8000bf05070 */
[----:B------:R-:W-:-:S13]  /*0f70*/  ISETP.NE.AND.EX P0, PT, RZ, UR5, PT, P0 ;  /* 0x00000005ff007c0c */ /* 0x000fda000bf05300 */
[----:B------:R-:W-:Y:S05]  /*0f80*/  @!P0 BRA `(.L_x_11) ;  /* 0x00000000001c8947 */ /* 0x000fea0003800000 */
[----:B------:R-:W0:Y:S02]  /*0f90*/  LDC.64 R4, c[0x0][0x598] ;  /* 0x00016600ff047b82 */ /* 0x000e240000000a00 */
[----:B0-----:R-:W2:Y:S02]  /*0fa0*/  LDG.E.64 R4, desc[UR38][R4.64] ;  /* 0x0000002604047981 */ /* 0x001ea4000c1e1b00 */
[----:B--2---:R-:W-:-:S04]  /*0fb0*/  ISETP.NE.U32.AND P0, PT, R4, RZ, PT ;  /* 0x000000ff0400720c */ /* 0x004fc80003f05070 */
[----:B------:R-:W-:-:S13]  /*0fc0*/  ISETP.NE.AND.EX P0, PT, R5, RZ, PT, P0 ;  /* 0x000000ff0500720c */ /* 0x000fda0003f05300 */
[----:B------:R-:W-:Y:S05]  /*0fd0*/  @!P0 BRA `(.L_x_11) ;  /* 0x0000000000088947 */ /* 0x000fea0003800000 */
[----:B------:R0:W5:Y:S01]  /*0fe0*/  LD.E R23, desc[UR38][R4.64] ;  /* 0x0000002604177980 */ /* 0x000162000c101900 */
[----:B------:R-:W-:Y:S05]  /*0ff0*/  BRA `(.L_x_12) ;  /* 0x0000000000247947 */ /* 0x000fea0003800000 */
.L_x_11:
[----:B------:R-:W-:Y:S02]  /*1000*/  ULDC.64 UR4, c[0x0][0x588] ;  /* 0x0001620000047ab9 */ /* 0x000fe40000000a00 */
[----:B------:R-:W-:-:S04]  /*1010*/  ISETP.NE.U32.AND P0, PT, RZ, UR4, PT ;  /* 0x00000004ff007c0c */ /* 0x000fc8000bf05070 */
[----:B------:R-:W-:-:S13]  /*1020*/  ISETP.NE.AND.EX P0, PT, RZ, UR5, PT, P0 ;  /* 0x00000005ff007c0c */ /* 0x000fda000bf05300 */
[----:B------:R-:W-:Y:S05]  /*1030*/  @!P0 BRA `(.L_x_13) ;  /* 0x00000000000c8947 */ /* 0x000fea0003800000 */
[----:B------:R-:W0:Y:S02]  /*1040*/  LDC.64 R4, c[0x0][0x588] ;  /* 0x00016200ff047b82 */ /* 0x000e240000000a00 */
[----:B0-----:R1:W5:Y:S01]  /*1050*/  LDG.E R23, desc[UR38][R4.64] ;  /* 0x0000002604177981 */ /* 0x001362000c1e1900 */
[----:B------:R-:W-:Y:S05]  /*1060*/  BRA `(.L_x_12) ;  /* 0x0000000000087947 */ /* 0x000fea0003800000 */
.L_x_13:
[----:B------:R-:W-:Y:S02]  /*1070*/  ULDC UR4, c[0x0][0x580] ;  /* 0x0001600000047ab9 */ /* 0x000fe40000000800 */
[----:B------:R-:W-:-:S07]  /*1080*/  IMAD.U32 R23, RZ, RZ, UR4 ;  /* 0x00000004ff177e24 */ /* 0x000fce000f8e00ff */
.L_x_12:
[----:B------:R-:W-:Y:S02]  /*1090*/  ULDC.64 UR4, c[0x0][0x5a0] ;  /* 0x0001680000047ab9 */ /* 0x000fe40000000a00 */
[----:B------:R-:W-:-:S04]  /*10a0*/  ISETP.NE.U32.AND P0, PT, RZ, UR4, PT ;  /* 0x00000004ff007c0c */ /* 0x000fc8000bf05070 */
[----:B------:R-:W-:-:S13]  /*10b0*/  ISETP.NE.AND.EX P0, PT, RZ, UR5, PT, P0 ;  /* 0x00000005ff007c0c */ /* 0x000fda000bf05300 */
[----:B------:R-:W-:Y:S05]  /*10c0*/  @!P0 BRA `(.L_x_14) ;  /* 0x00000000001c8947 */ /* 0x000fea0003800000 */
[----:B01----:R-:W0:Y:S02]  /*10d0*/  LDC.64 R4, c[0x0][0x5a0] ;  /* 0x00016800ff047b82 */ /* 0x003e240000000a00 */
[----:B0-----:R-:W2:Y:S02]  /*10e0*/  LDG.E.64 R4, desc[UR38][R4.64] ;  /* 0x0000002604047981 */ /* 0x001ea4000c1e1b00 */
[----:B--2---:R-:W-:-:S04]  /*10f0*/  ISETP.NE.U32.AND P0, PT, R4, RZ, PT ;  /* 0x000000ff0400720c */ /* 0x004fc80003f05070 */
[----:B------:R-:W-:-:S13]  /*1100*/  ISETP.NE.AND.EX P0, PT, R5, RZ, PT, P0 ;  /* 0x000000ff0500720c */ /* 0x000fda0003f05300 */
[----:B------:R-:W-:Y:S05]  /*1110*/  @!P0 BRA `(.L_x_14) ;  /* 0x0000000000088947 */ /* 0x000fea0003800000 */
[----:B------:R0:W5:Y:S01]  /*1120*/  LD.E R90, desc[UR38][R4.64] ;  /* 0x00000026045a7980 */ /* 0x000162000c101900 */
[----:B------:R-:W-:Y:S05]  /*1130*/  BRA `(.L_x_15) ;  /* 0x0000000000247947 */ /* 0x000fea0003800000 */
.L_x_14:
[----:B------:R-:W-:Y:S02]  /*1140*/  ULDC.64 UR4, c[0x0][0x590] ;  /* 0x0001640000047ab9 */ /* 0x000fe40000000a00 */
[----:B------:R-:W-:-:S04]  /*1150*/  ISETP.NE.U32.AND P0, PT, RZ, UR4, PT ;  /* 0x00000004ff007c0c */ /* 0x000fc8000bf05070 */
[----:B------:R-:W-:-:S13]  /*1160*/  ISETP.NE.AND.EX P0, PT, RZ, UR5, PT, P0 ;  /* 0x00000005ff007c0c */ /* 0x000fda000bf05300 */
[----:B------:R-:W-:Y:S05]  /*1170*/  @!P0 BRA `(.L_x_16) ;  /* 0x00000000000c8947 */ /* 0x000fea0003800000 */
[----:B------:R-:W2:Y:S02]  /*1180*/  LDC.64 R90, c[0x0][0x590] ;  /* 0x00016400ff5a7b82 */ /* 0x000ea40000000a00 */
[----:B--2---:R2:W5:Y:S01]  /*1190*/  LDG.E R90, desc[UR38][R90.64] ;  /* 0x000000265a5a7981 */ /* 0x004562000c1e1900 */
[----:B------:R-:W-:Y:S05]  /*11a0*/  BRA `(.L_x_15) ;  /* 0x0000000000087947 */ /* 0x000fea0003800000 */
.L_x_16:
[----:B------:R-:W-:Y:S02]  /*11b0*/  ULDC UR4, c[0x0][0x584] ;  /* 0x0001610000047ab9 */ /* 0x000fe40000000800 */
[----:B------:R-:W-:-:S07]  /*11c0*/  IMAD.U32 R90, RZ, RZ, UR4 ;  /* 0x00000004ff5a7e24 */ /* 0x000fce000f8e00ff */
.L_x_15:
[----:B------:R-:W-:-:S13]  /*11d0*/  LOP3.LUT P0, RZ, R3, 0xff, RZ, 0xc0, !PT ;  /* 0x000000ff03ff7812 */ /* 0x000fda000780c0ff */
[----:B------:R-:W-:Y:S05]  /*11e0*/  @!P0 EXIT ;  /* 0x000000000000894d */ /* 0x000fea0003800000 */
[----:B------:R-:W3:Y:S01]  /*11f0*/  LDC R93, c[0x0][0x658] ;  /* 0x00019600ff5d7b82 */ /* 0x000ee20000000800 */
[----:B------:R-:W-:Y:S01]  /*1200*/  LOP3.LUT R6, R6, 0x1, RZ, 0xc0, !PT ;  /* 0x0000000106067812 */ /* 0x000fe200078ec0ff */
[----:B------:R-:W-:Y:S01]  /*1210*/  ULDC.64 UR6, c[0x0][0x288] ;  /* 0x0000a20000067ab9 */ /* 0x000fe20000000a00 */
[----:B------:R-:W-:Y:S01]  /*1220*/  SHF.R.U32.HI R3, RZ, 0x2, R95 ;  /* 0x00000002ff037819 */ /* 0x000fe2000001165f */
[----:B------:R-:W-:Y:S01]  /*1230*/  UIADD3 UR4, UR7, 0x3f, URZ ;  /* 0x0000003f07047890 */ /* 0x000fe2000fffe03f */
[----:B------:R-:W-:Y:S01]  /*1240*/  SHF.R.U32.HI R0, RZ, 0x1, R0 ;  /* 0x00000001ff007819 */ /* 0x000fe20000011600 */
[----:B------:R-:W-:Y:S01]  /*1250*/  IMAD.SHL.U32 R88, R6, 0x40, RZ ;  /* 0x0000004006587824 */ /* 0x000fe200078e00ff */
[----:B------:R-:W-:Y:S01]  /*1260*/  LOP3.LUT R3, R3, 0x7, RZ, 0xc0, !PT ;  /* 0x0000000703037812 */ /* 0x000fe200078ec0ff */
[----:B01----:R-:W0:Y:S01]  /*1270*/  LDC.64 R4, c[0x0][0x5c8] ;  /* 0x00017200ff047b82 */ /* 0x003e220000000a00 */
[----:B------:R-:W-:Y:S01]  /*1280*/  USHF.R.S32.HI UR5, URZ, 0x1f, UR4 ;  /* 0x0000001f3f057899 */ /* 0x000fe20008011404 */
[----:B------:R-:W-:Y:S01]  /*1290*/  LOP3.LUT R0, R0, 0x30, RZ, 0xc0, !PT ;  /* 0x0000003000007812 */ /* 0x000fe200078ec0ff */
[----:B------:R-:W-:Y:S01]  /*12a0*/  IMAD.MOV.U32 R8, RZ, RZ, 0x1 ;  /* 0x00000001ff087424 */ /* 0x000fe200078e00ff */
[--C-:B------:R-:W-:Y:S01]  /*12b0*/  LOP3.LUT R88, R88, 0x40, R3.reuse, 0xe2, !PT ;  /* 0x0000004058587812 */ /* 0x100fe200078ee203 */
[----:B------:R-:W-:Y:S01]  /*12c0*/  ULEA.HI UR5, UR5, UR4, URZ, 0x6 ;  /* 0x0000000405057291 */ /* 0x000fe2000f8f303f */
[-C--:B------:R-:W-:Y:S01]  /*12d0*/  IADD3 R3, RZ, -R0.reuse, -R3 ;  /* 0x80000000ff037210 */ /* 0x080fe20007ffe803 */
[----:B------:R-:W-:Y:S01]  /*12e0*/  IMAD.U32 R7, RZ, RZ, UR6 ;  /* 0x00000006ff077e24 */ /* 0x000fe2000f8e00ff */
[----:B------:R-:W1:Y:S01]  /*12f0*/  LDC R97, c[0x0][0x600] ;  /* 0x00018000ff617b82 */ /* 0x000e620000000800 */
[----:B------:R-:W-:Y:S01]  /*1300*/  LOP3.LUT R88, R88, R0, RZ, 0xfc, !PT ;  /* 0x0000000058587212 */ /* 0x000fe200078efcff */
[----:B------:R-:W-:Y:S01]  /*1310*/  IMAD.MOV.U32 R0, RZ, RZ, -0x1 ;  /* 0xffffffffff007424 */ /* 0x000fe200078e00ff */
[----:B------:R-:W-:Y:S01]  /*1320*/  USHF.R.S32.HI UR43, URZ, 0x6, UR5 ;  /* 0x000000063f2b7899 */ /* 0x000fe20008011405 */
[C---:B------:R-:W-:Y:S01]  /*1330*/  LOP3.LUT R94, R95.reuse, 0x3, RZ, 0xc0, !PT ;  /* 0x000000035f5e7812 */ /* 0x040fe200078ec0ff */
[----:B------:R-:W-:Y:S01]  /*1340*/  IMAD R3, R6, -0x40, R3 ;  /* 0xffffffc006037824 */ /* 0x000fe200078e0203 */
[C---:B------:R-:W-:Y:S01]  /*1350*/  LOP3.LUT R96, R95.reuse, 0x80, RZ, 0xc0, !PT ;  /* 0x000000805f607812 */ /* 0x040fe200078ec0ff */
[----:B------:R-:W-:Y:S01]  /*1360*/  UISETP.LT.AND UP0, UPT, UR43, 0x1, UPT ;  /* 0x000000012b00788c */ /* 0x000fe2000bf01270 */
[-C--:B---3--:R-:W-:Y:S01]  /*1370*/  SHF.L.U32 R0, R0, R93.reuse, RZ ;  /* 0x0000005d00007219 */ /* 0x088fe200000006ff */
[----:B------:R-:W-:Y:S01]  /*1380*/  ULDC UR4, c[0x0][0x284] ;  /* 0x0000a10000047ab9 */ /* 0x000fe20000000800 */
[----:B------:R-:W-:Y:S01]  /*1390*/  IMAD R94, R94, -0x2, R7 ;  /* 0xfffffffe5e5e7824 */ /* 0x000fe200078e0207 */
[----:B------:R-:W-:Y:S01]  /*13a0*/  USEL UR44, UR43, 0x1, UP0 ;  /* 0x000000012b2c7887 */ /* 0x000fe20008000000 */
[----:B------:R-:W-:Y:S01]  /*13b0*/  SHF.L.U32 R93, R8, R93, RZ ;  /* 0x0000005d085d7219 */ /* 0x000fe200000006ff */
[----:B------:R-:W-:Y:S01]  /*13c0*/  IMAD.SHL.U32 R95, R95, 0x2, RZ ;  /* 0x000000025f5f7824 */ /* 0x000fe200078e00ff */
[----:B------:R-:W-:Y:S01]  /*13d0*/  LOP3.LUT R102, R18, 0x1, RZ, 0xfc, !PT ;  /* 0x0000000112667812 */ /* 0x000fe200078efcff */
[----:B------:R-:W-:Y:S01]  /*13e0*/  VIADD R99, R3, UR4 ;  /* 0x0000000403637c36 */ /* 0x000fe20008000000 */
[C---:B0-----:R-:W-:Y:S01]  /*13f0*/  SHF.L.U64.HI R92, R4.reuse, 0x3, R5 ;  /* 0x00000003045c7819 */ /* 0x041fe20000010205 */
[----:B--2---:R-:W-:Y:S01]  /*1400*/  IMAD.SHL.U32 R91, R4, 0x8, RZ ;  /* 0x00000008045b7824 */ /* 0x004fe200078e00ff */
[----:B------:R-:W-:Y:S01]  /*1410*/  SHF.R.U32.HI R96, RZ, 0x7, R96 ;  /* 0x00000007ff607819 */ /* 0x000fe20000011660 */
[----:B------:R-:W-:Y:S01]  /*1420*/  IMAD.MOV.U32 R89, RZ, RZ, RZ ;  /* 0x000000ffff597224 */ /* 0x000fe200078e00ff */
[----:B------:R-:W-:Y:S01]  /*1430*/  LOP3.LUT R98, RZ, R0, RZ, 0x33, !PT ;  /* 0x00000000ff627212 */ /* 0x000fe200078e33ff */
[----:B------:R-:W-:Y:S01]  /*1440*/  UIADD3 UR44, UR43, -UR44, URZ ;  /* 0x8000002c2b2c7290 */ /* 0x000fe2000fffe03f */
[----:B------:R-:W-:Y:S01]  /*1450*/  UMOV UR40, URZ ;  /* 0x0000003f00287c82 */ /* 0x000fe20008000000 */
[----:B-1----:R-:W-:Y:S01]  /*1460*/  VIADD R97, R97, 0xffffffff ;  /* 0xffffffff61617836 */ /* 0x002fe20000000000 */
[----:B------:R-:W-:-:S09]  /*1470*/  UMOV UR41, URZ ;  /* 0x0000003f00297c82 */ /* 0x000fd20008000000 */
.L_x_162:
[----:B0-----:R-:W0:Y:S01]  /*1480*/  SHFL.IDX PT, R0, R96, RZ, 0x1f ;  /* 0x00001fff60007589 */ /* 0x001e2200000e0000 */
[----:B-1----:R-:W1:Y:S01]  /*1490*/  S2UR UR7, SR_CgaCtaId ;  /* 0x00000000000779c3 */ /* 0x002e620000008800 */
[----:B------:R-:W-:Y:S01]  /*14a0*/  UMOV UR6, 0x400 ;  /* 0x0000040000067882 */ /* 0x000fe20000000000 */
[----:B0-----:R-:W-:Y:S01]  /*14b0*/  R2UR UR4, R0 ;  /* 0x00000000000472ca */ /* 0x001fe200000e0000 */
[----:B-1----:R-:W-:-:S12]  /*14c0*/  ULEA UR6, UR7, UR6, 0x18 ;  /* 0x0000000607067291 */ /* 0x002fd8000f8ec03f */
[----:B------:R-:W-:-:S04]  /*14d0*/  ULEA.HI UR5, UR4, UR4, URZ, 0x1 ;  /* 0x0000000404057291 */ /* 0x000fc8000f8f083f */
[----:B------:R-:W-:-:S04]  /*14e0*/  ULOP3.LUT UR5, UR5, 0x7fffe, URZ, 0xc0, !UPT ;  /* 0x0007fffe05057892 */ /* 0x000fc8000f8ec03f */
[----:B------:R-:W-:-:S03]  /*14f0*/  UIADD3 UR5, UR4, -UR5, URZ ;  /* 0x8000000504057290 */ /* 0x000fc6000fffe03f */
[----:B------:R-:W-:Y:S01]  /*1500*/  ULDC UR4, c[0x0][0x28c] ;  /* 0x0000a30000047ab9 */ /* 0x000fe20000000800 */
[----:B------:R-:W-:Y:S01]  /*1510*/  ULEA UR5, UR5, UR6, 0xd ;  /* 0x0000000605057291 */ /* 0x000fe2000f8e683f */
[----:B------:R-:W-:-:S03]  /*1520*/  ISETP.LT.AND P0, PT, RZ, UR4, PT ;  /* 0x00000004ff007c0c */ /* 0x000fc6000bf01270 */
[----:B------:R-:W-:-:S04]  /*1530*/  UIADD3 UR5, UR5, 0x100, URZ ;  /* 0x0000010005057890 */ /* 0x000fc8000fffe03f */
[----:B------:R-:W-:-:S04]  /*1540*/  USHF.R.U32.HI UR5, URZ, 0x4, UR5 ;  /* 0x000000043f057899 */ /* 0x000fc80008011605 */
[----:B------:R-:W-:-:S04]  /*1550*/  ULOP3.LUT UR5, UR5, 0x3fff, URZ, 0xc0, !UPT ;  /* 0x00003fff05057892 */ /* 0x000fc8000f8ec03f */
[----:B------:R-:W-:Y:S01]  /*1560*/  ULOP3.LUT UR45, UR5, 0x10000, URZ, 0xfc, !UPT ;  /* 0x00010000052d7892 */ /* 0x000fe2000f8efc3f */
[----:B--2345:R-:W-:Y:S11]  /*1570*/  @P0 BRA `(.L_x_17) ;  /* 0x0000000000400947 */ /* 0x03cff60003800000 */
[----:B------:R-:W-:Y:S01]  /*1580*/  MOV R0, 0x0 ;  /* 0x0000000000007802 */ /* 0x000fe20000000f00 */
[----:B------:R-:W-:Y:S01]  /*1590*/  ULDC.64 UR4, c[0x4][0x68] ;  /* 0x01001a0000047ab9 */ /* 0x000fe20000000a00 */
[----:B------:R-:W-:Y:S01]  /*15a0*/  ULDC.64 UR6, c[0x4][0x8] ;  /* 0x0100020000067ab9 */ /* 0x000fe20000000a00 */
[----:B------:R-:W-:Y:S01]  /*15b0*/  IMAD.U32 R4, RZ, RZ, UR4 ;  /* 0x00000004ff047e24 */ /* 0x000fe2000f8e00ff */
[----:B------:R0:W1:Y:S01]  /*15c0*/  LDC.64 R14, c[0x4][R0] ;  /* 0x01000000000e7b82 */ /* 0x0000620000000a00 */
[----:B------:R-:W-:Y:S01]  /*15d0*/  IMAD.U32 R5, RZ, RZ, UR5 ;  /* 0x00000005ff057e24 */ /* 0x000fe2000f8e00ff */
[----:B------:R-:W-:Y:S01]  /*15e0*/  ULDC.64 UR4, c[0x4][0x70] ;  /* 0x01001c0000047ab9 */ /* 0x000fe20000000a00 */
[----:B------:R-:W-:Y:S02]  /*15f0*/  IMAD.U32 R10, RZ, RZ, UR6 ;  /* 0x00000006ff0a7e24 */ /* 0x000fe4000f8e00ff */
[----:B------:R-:W-:Y:S02]  /*1600*/  IMAD.U32 R6, RZ, RZ, UR4 ;  /* 0x00000004ff067e24 */ /* 0x000fe4000f8e00ff */
[----:B------:R-:W-:-:S02]  /*1610*/  IMAD.U32 R7, RZ, RZ, UR5 ;  /* 0x00000005ff077e24 */ /* 0x000fc4000f8e00ff */
[----:B------:R-:W-:Y:S02]  /*1620*/  IMAD.U32 R11, RZ, RZ, UR7 ;  /* 0x00000007ff0b7e24 */ /* 0x000fe4000f8e00ff */
[----:B------:R-:W-:Y:S02]  /*1630*/  IMAD.MOV.U32 R8, RZ, RZ, 0x1e1 ;  /* 0x000001e1ff087424 */ /* 0x000fe400078e00ff */
[----:B------:R-:W-:Y:S02]  /*1640*/  IMAD.MOV.U32 R12, RZ, RZ, 0x1 ;  /* 0x00000001ff0c7424 */ /* 0x000fe400078e00ff */
[----:B0-----:R-:W-:-:S07]  /*1650*/  IMAD.MOV.U32 R13, RZ, RZ, RZ ;  /* 0x000000ffff0d7224 */ /* 0x001fce00078e00ff */
[----:B------:R-:W-:-:S07]  /*1660*/  LEPC R20, `(.L_x_17) ;  /* 0x000000001014794e */ /* 0x000fce0000000000 */
[----:B-1---5:R-:W-:Y:S05]  /*1670*/  CALL.ABS.NOINC R14 ;  /* 0x000000000e007343 */ /* 0x022fea0003c00000 */
.L_x_17:
[----:B------:R-:W-:-:S13]  /*1680*/  ISETP.NE.AND P0, PT, R102, 0x3, PT ;  /* 0x000000036600780c */ /* 0x000fda0003f05270 */
[----:B------:R-:W-:Y:S05]  /*1690*/  @!P0 BRA `(.L_x_18) ;  /* 0x0000000000048947 */ /* 0x000fea0003800000 */
[----:B------:R-:W-:Y:S01]  /*16a0*/  BPT.TRAP 0x1 ;  /* 0x000000040000795c */ /* 0x000fe20000300000 */
.L_x_18:
[----:B------:R-:W0:Y:S01]  /*16b0*/  S2UR UR5, SR_CgaCtaId ;  /* 0x00000000000579c3 */ /* 0x000e220000008800 */
[----:B------:R-:W-:Y:S01]  /*16c0*/  UMOV UR4, 0x400 ;  /* 0x0000040000047882 */ /* 0x000fe20000000000 */
[----:B------:R-:W-:Y:S02]  /*16d0*/  IMAD.U32 R0, RZ, RZ, UR40 ;  /* 0x00000028ff007e24 */ /* 0x000fe4000f8e00ff */
[----:B------:R-:W-:-:S03]  /*16e0*/  IMAD.U32 R3, RZ, RZ, UR41 ;  /* 0x00000029ff037e24 */ /* 0x000fc6000f8e00ff */
[----:B------:R-:W-:Y:S01]  /*16f0*/  SHF.L.U32 R0, R0, 0x1f, RZ ;  /* 0x0000001f00007819 */ /* 0x000fe200000006ff */
[----:B0-----:R-:W-:-:S06]  /*1700*/  ULEA UR4, UR5, UR4, 0x18 ;  /* 0x0000000405047291 */ /* 0x001fcc000f8ec03f */
[----:B------:R-:W-:-:S04]  /*1710*/  IMAD.U32 R6, RZ, RZ, UR4 ;  /* 0x00000004ff067e24 */ /* 0x000fc8000f8e00ff */
[----:B------:R-:W-:-:S04]  /*1720*/  IMAD R3, R3, 0x8, R6 ;  /* 0x0000000803037824 */ /* 0x000fc800078e0206 */
[----:B------:R0:W1:Y:S01]  /*1730*/  SYNCS.PHASECHK.TRANS64.TRYWAIT P1, [R3+URZ], R0 ;  /* 0x00000000030075a7 */ /* 0x000062000802017f */
[----:B------:R-:W-:Y:S05]  /*1740*/  @!P0 BRA `(.L_x_19) ;  /* 0x0000000000048947 */ /* 0x000fea0003800000 */
[----:B------:R-:W-:Y:S01]  /*1750*/  BPT.TRAP 0x1 ;  /* 0x000000040000795c */ /* 0x000fe20000300000 */
.L_x_19:
[----:B------:R-:W-:-:S05]  /*1760*/  IMAD.U32 R4, RZ, RZ, UR44 ;  /* 0x0000002cff047e24 */ /* 0x000fca000f8e00ff */
[----:B------:R-:W-:Y:S01]  /*1770*/  ISETP.GE.AND P2, PT, R4, 0x1, PT ;  /* 0x000000010400780c */ /* 0x000fe20003f46270 */
[----:B-1----:R-:W-:-:S12]  /*1780*/  @P1 BRA `(.L_x_20) ;  /* 0x0000000000081947 */ /* 0x002fd80003800000 */
[----:B------:R-:W1:Y:S02]  /*1790*/  SYNCS.PHASECHK.TRANS64.TRYWAIT P1, [R3+URZ], R0 ;  /* 0x00000000030075a7 */ /* 0x000e64000802017f */
[----:B-1----:R-:W-:Y:S05]  /*17a0*/  @!P1 BRA `(.L_x_21) ;  /* 0x0000006400989947 */ /* 0x002fea0003800000 */
.L_x_20:
[----:B------:R-:W-:Y:S05]  /*17b0*/  WARPSYNC.ALL ;  /* 0x0000000000007948 */ /* 0x000fea0003800000 */
[----:B------:R-:W-:Y:S01]  /*17c0*/  R2UR UR4, R6 ;  /* 0x00000000060472ca */ /* 0x000fe200000e0000 */
[----:B------:R-:W-:Y:S01]  /*17d0*/  ULEA UR5, UR41, UR45, 0xa ;  /* 0x0000002d29057291 */ /* 0x000fe2000f8e503f */
[----:B------:R-:W-:Y:S01]  /*17e0*/  WARPGROUP.ARRIVE ;  /* 0x00000000000079c5 */ /* 0x000fe20000000000 */
[----:B------:R-:W-:Y:S01]  /*17f0*/  UMOV UR9, 0x40000040 ;  /* 0x4000004000097882 */ /* 0x000fe20000000000 */
[----:B------:R-:W-:-:S04]  /*1800*/  UMOV UR11, 0x40000040 ;  /* 0x40000040000b7882 */ /* 0x000fc80000000000 */
[----:B------:R-:W-:-:S05]  /*1810*/  UMOV UR8, UR5 ;  /* 0x0000000500087c82 */ /* 0x000fca0008000000 */
[----:B------:R-:W-:-:S04]  /*1820*/  UIADD3 UR4, UR4, 0x10100, URZ ;  /* 0x0001010004047890 */ /* 0x000fc8000fffe03f */
[----:B------:R-:W-:-:S04]  /*1830*/  USHF.R.U32.HI UR4, URZ, 0x4, UR4 ;  /* 0x000000043f047899 */ /* 0x000fc80008011604 */
[----:B------:R-:W-:-:S04]  /*1840*/  ULOP3.LUT UR4, UR4, 0x3fff, URZ, 0xc0, !UPT ;  /* 0x00003fff04047892 */ /* 0x000fc8000f8ec03f */
[----:B------:R-:W-:-:S04]  /*1850*/  ULOP3.LUT UR4, UR4, 0x2000000, URZ, 0xfc, !UPT ;  /* 0x0200000004047892 */ /* 0x000fc8000f8efc3f */
[----:B------:R-:W-:-:S07]  /*1860*/  ULEA UR6, UR41, UR4, 0xa ;  /* 0x0000000429067291 */ /* 0x000fce000f8e503f */
[----:B------:R-:W-:Y:S02]  /*1870*/  UMOV UR10, UR6 ;  /* 0x00000006000a7c82 */ /* 0x000fe40008000000 */
[----:B------:R-:W-:Y:S01]  /*1880*/  HGMMA.64x128x16.F32 R24, gdesc[UR8].tnspB, RZ, !UPT, gsb0 ;  /* 0x41e00000081879f0 */ /* 0x000fe2000c0008ff */
[----:B------:R-:W-:Y:S02]  /*1890*/  UIADD3 UR8, UR5, 0x2, URZ ;  /* 0x0000000205087890 */ /* 0x000fe4000fffe03f */
[----:B------:R-:W-:Y:S01]  /*18a0*/  UIADD3 UR10, UR6, 0x80, URZ ;  /* 0x00000080060a7890 */ /* 0x000fe2000fffe03f */
[----:B------:R-:W-:Y:S01]  /*18b0*/  UMOV UR9, 0x40000040 ;  /* 0x4000004000097882 */ /* 0x000fe20000000000 */
[----:B------:R-:W-:Y:S01]  /*18c0*/  UMOV UR11, 0x40000040 ;  /* 0x40000040000b7882 */ /* 0x000fe20000000000 */
[----:B------:R-:W-:Y:S02]  /*18d0*/  WARPGROUP.DEPBAR.LE gsb0, 0x0 ;  /* 0x00008000000079c5 */ /* 0x000fe40000010000 */
[----:B------:R-:W-:-:S06]  /*18e0*/  WARPGROUP.ARRIVE ;  /* 0x00000000000079c5 */ /* 0x000fcc0000000000 */
[----:B------:R-:W-:Y:S01]  /*18f0*/  HGMMA.64x128x16.F32 R24, gdesc[UR8].tnspB, R24, gsb0 ;  /* 0x41e00000081879f0 */ /* 0x000fe20008000818 */
        /* <DEDUP_REMOVED lines=13> */
[----:B------:R-:W-:Y:S03]  /*19d0*/  HGMMA.64x128x16.F32 R24, gdesc[UR8].tnspB, R24, gsb0 ;  /* 0x41e00000081879f0 */ /* 0x000fe60008000818 */
[----:B------:R-:W-:Y:S02]  /*19e0*/  WARPGROUP.DEPBAR.LE gsb0, 0x0 ;  /* 0x00008000000079c5 */ /* 0x000fe40000010000 */
[----:B------:R-:W-:Y:S05]  /*19f0*/  @!P2 BRA `(.L_x_22) ;  /* 0x000000040028a947 */ /* 0x000fea0003800000 */
[----:B------:R-:W-:Y:S01]  /*1a00*/  UIADD3 UR5, UR41, 0x1, URZ ;  /* 0x0000000129057890 */ /* 0x000fe2000fffe03f */
[----:B01----:R-:W-:Y:S02]  /*1a10*/  IMAD.U32 R0, RZ, RZ, UR44 ;  /* 0x0000002cff007e24 */ /* 0x003fe4000f8e00ff */
[----:B------:R-:W-:Y:S01]  /*1a20*/  IMAD.U32 R3, RZ, RZ, UR41 ;  /* 0x00000029ff037e24 */ /* 0x000fe2000f8e00ff */
[----:B------:R-:W-:-:S04]  /*1a30*/  UISETP.NE.AND UP0, UPT, UR5, 0x4, UPT ;  /* 0x000000040500788c */ /* 0x000fc8000bf05270 */
[----:B------:R-:W-:Y:S02]  /*1a40*/  USEL UR6, URZ, 0x1, UP0 ;  /* 0x000000013f067887 */ /* 0x000fe40008000000 */
[----:B------:R-:W-:Y:S02]  /*1a50*/  USEL UR5, UR5, URZ, UP0 ;  /* 0x0000003f05057287 */ /* 0x000fe40008000000 */
[----:B------:R-:W-:-:S06]  /*1a60*/  ULOP3.LUT UR6, UR40, UR6, URZ, 0x3c, !UPT ;  /* 0x0000000628067292 */ /* 0x000fcc000f8e3c3f */
[----:B------:R-:W-:-:S07]  /*1a70*/  IMAD.U32 R7, RZ, RZ, UR6 ;  /* 0x00000006ff077e24 */ /* 0x000fce000f8e00ff */
.L_x_29:
[----:B------:R-:W-:Y:S05]  /*1a80*/  @!P0 BRA `(.L_x_23) ;  /* 0x0000000000048947 */ /* 0x000fea0003800000 */
[----:B------:R-:W-:Y:S01]  /*1a90*/  BPT.TRAP 0x1 ;  /* 0x000000040000795c */ /* 0x000fe20000300000 */
.L_x_23:
[----:B------:R-:W0:Y:S01]  /*1aa0*/  S2UR UR7, SR_CgaCtaId ;  /* 0x00000000000779c3 */ /* 0x000e220000008800 */
[----:B------:R-:W-:Y:S01]  /*1ab0*/  UMOV UR6, 0x400 ;  /* 0x0000040000067882 */ /* 0x000fe20000000000 */
[----:B------:R-:W-:Y:S01]  /*1ac0*/  IMAD.U32 R5, RZ, RZ, UR5 ;  /* 0x00000005ff057e24 */ /* 0x000fe2000f8e00ff */
[----:B------:R-:W-:Y:S01]  /*1ad0*/  SHF.L.U32 R4, R7, 0x1f, RZ ;  /* 0x0000001f07047819 */ /* 0x000fe200000006ff */
[----:B0-----:R-:W-:-:S06]  /*1ae0*/  ULEA UR6, UR7, UR6, 0x18 ;  /* 0x0000000607067291 */ /* 0x001fcc000f8ec03f */
[----:B------:R-:W-:-:S04]  /*1af0*/  IMAD.U32 R6, RZ, RZ, UR6 ;  /* 0x00000006ff067e24 */ /* 0x000fc8000f8e00ff */
[----:B------:R-:W-:-:S04]  /*1b00*/  IMAD R5, R5, 0x8, R6 ;  /* 0x0000000805057824 */ /* 0x000fc800078e0206 */
[----:B------:R0:W1:Y:S01]  /*1b10*/  SYNCS.PHASECHK.TRANS64.TRYWAIT P1, [R5+URZ], R4 ;  /* 0x00000004050075a7 */ /* 0x000062000802017f */
[----:B------:R-:W-:Y:S05]  /*1b20*/  @!P0 BRA `(.L_x_24) ;  /* 0x0000000000048947 */ /* 0x000fea0003800000 */
[----:B------:R-:W-:Y:S01]  /*1b30*/  BPT.TRAP 0x1 ;  /* 0x000000040000795c */ /* 0x000fe20000300000 */
.L_x_24:
[----:B-1----:R-:W-:Y:S05]  /*1b40*/  @P1 BRA `(.L_x_25) ;  /* 0x0000000000081947 */ /* 0x002fea0003800000 */
[----:B------:R-:W1:Y:S02]  /*1b50*/  SYNCS.PHASECHK.TRANS64.TRYWAIT P1, [R5+URZ], R4 ;  /* 0x00000004050075a7 */ /* 0x000e64000802017f */
[----:B-1----:R-:W-:Y:S05]  /*1b60*/  @!P1 BRA `(.L_x_26) ;  /* 0x0000006000bc9947 */ /* 0x002fea0003800000 */
.L_x_25:
[----:B------:R-:W-:Y:S01]  /*1b70*/  ULEA UR6, UR5, UR45, 0xa ;  /* 0x0000002d05067291 */ /* 0x000fe2000f8e503f */
[----:B------:R-:W-:Y:S01]  /*1b80*/  WARPGROUP.ARRIVE ;  /* 0x00000000000079c5 */ /* 0x000fe20000000000 */
[----:B------:R-:W-:Y:S01]  /*1b90*/  ULEA UR7, UR5, UR4, 0xa ;  /* 0x0000000405077291 */ /* 0x000fe2000f8e503f */
[----:B------:R-:W-:Y:S01]  /*1ba0*/  UMOV UR9, 0x40000040 ;  /* 0x4000004000097882 */ /* 0x000fe20000000000 */
[----:B------:R-:W-:-:S03]  /*1bb0*/  UMOV UR11, 0x40000040 ;  /* 0x40000040000b7882 */ /* 0x000fc60000000000 */
[----:B------:R-:W-:Y:S02]  /*1bc0*/  UMOV UR8, UR6 ;  /* 0x0000000600087c82 */ /* 0x000fe40008000000 */
[----:B------:R-:W-:Y:S02]  /*1bd0*/  UMOV UR10, UR7 ;  /* 0x00000007000a7c82 */ /* 0x000fe40008000000 */
[----:B------:R-:W-:Y:S01]  /*1be0*/  HGMMA.64x128x16.F32 R24, gdesc[UR8].tnspB, R24, gsb0 ;  /* 0x41e00000081879f0 */ /* 0x000fe20008000818 */
[----:B------:R-:W-:Y:S02]  /*1bf0*/  UIADD3 UR8, UR6, 0x2, URZ ;  /* 0x0000000206087890 */ /* 0x000fe4000fffe03f */
[----:B------:R-:W-:Y:S01]  /*1c00*/  UIADD3 UR10, UR7, 0x80, URZ ;  /* 0x00000080070a7890 */ /* 0x000fe2000fffe03f */
[----:B------:R-:W-:Y:S01]  /*1c10*/  UMOV UR9, 0x40000040 ;  /* 0x4000004000097882 */ /* 0x000fe20000000000 */
[----:B------:R-:W-:Y:S01]  /*1c20*/  UMOV UR11, 0x40000040 ;  /* 0x40000040000b7882 */ /* 0x000fe20000000000 */
[----:B------:R-:W-:-:S02]  /*1c30*/  WARPGROUP.DEPBAR.LE gsb0, 0x0 ;  /* 0x00008000000079c5 */ /* 0x000fc40000010000 */
        /* <DEDUP_REMOVED lines=18> */
[----:B------:R-:W-:Y:S01]  /*1d60*/  BPT.TRAP 0x1 ;  /* 0x000000040000795c */ /* 0x000fe20000300000 */
.L_x_27:
[----:B------:R-:W-:-:S13]  /*1d70*/  ISETP.NE.AND P1, PT, R22, RZ, PT ;  /* 0x000000ff1600720c */ /* 0x000fda0003f25270 */
[----:B01----:R-:W-:-:S04]  /*1d80*/  @P1 IMAD R4, R3, 0x8, R6 ;  /* 0x0000000803041824 */ /* 0x003fc800078e0206 */
[----:B------:R-:W-:-:S05]  /*1d90*/  @P1 VIADD R4, R4, 0x20 ;  /* 0x0000002004041836 */ /* 0x000fca0000000000 */
[----:B------:R-:W-:-:S04]  /*1da0*/  @P1 PRMT R4, R19, 0x654, R4 ;  /* 0x0000065413041816 */ /* 0x000fc80000000004 */
[----:B------:R0:W-:Y:S01]  /*1db0*/  @P1 SYNCS.ARRIVE.TRANS64.RED.A1T0 RZ, [R4+URZ], RZ ;  /* 0x000000ff04ff19a7 */ /* 0x0001e2000810043f */
[----:B------:R-:W-:-:S13]  /*1dc0*/  ISETP.GT.U32.AND P1, PT, R18, 0x1, PT ;  /* 0x000000011200780c */ /* 0x000fda0003f24070 */
[----:B0-----:R-:W-:Y:S05]  /*1dd0*/  @P1 BRA `(.L_x_28) ;  /* 0x0000000000041947 */ /* 0x001fea0003800000 */
[----:B------:R-:W-:Y:S01]  /*1de0*/  BPT.TRAP 0x1 ;  /* 0x000000040000795c */ /* 0x000fe20000300000 */
.L_x_28:
[----:B------:R-:W-:Y:S01]  /*1df0*/  UIADD3 UR5, UR5, 0x1, URZ ;  /* 0x0000000105057890 */ /* 0x000fe2000fffe03f */
[C---:B------:R-:W-:Y:S01]  /*1e00*/  ISETP.GT.AND P2, PT, R0.reuse, 0x1, PT ;  /* 0x000000010000780c */ /* 0x040fe20003f44270 */
[----:B------:R-:W-:Y:S02]  /*1e10*/  VIADD R3, R3, 0x1 ;  /* 0x0000000103037836 */ /* 0x000fe40000000000 */
[----:B------:R-:W-:Y:S01]  /*1e20*/  UISETP.NE.AND UP0, UPT, UR5, 0x4, UPT ;  /* 0x000000040500788c */ /* 0x000fe2000bf05270 */
[----:B------:R-:W-:Y:S02]  /*1e30*/  VIADD R0, R0, 0xffffffff ;  /* 0xffffffff00007836 */ /* 0x000fe40000000000 */
[C---:B------:R-:W-:Y:S01]  /*1e40*/  ISETP.NE.AND P1, PT, R3.reuse, 0x4, PT ;  /* 0x000000040300780c */ /* 0x040fe20003f25270 */
[----:B------:R-:W-:Y:S02]  /*1e50*/  USEL UR6, URZ, 0x1, UP0 ;  /* 0x000000013f067887 */ /* 0x000fe40008000000 */
[----:B------:R-:W-:Y:S01]  /*1e60*/  USEL UR5, UR5, URZ, UP0 ;  /* 0x0000003f05057287 */ /* 0x000fe20008000000 */
[----:B------:R-:W-:-:S03]  /*1e70*/  SEL R3, R3, RZ, P1 ;  /* 0x000000ff03037207 */ /* 0x000fc60000800000 */
[----:B------:R-:W-:Y:S01]  /*1e80*/  LOP3.LUT R7, R7, UR6, RZ, 0x3c, !PT ;  /* 0x0000000607077c12 */ /* 0x000fe2000f8e3cff */
[----:B------:R-:W-:Y:S07]  /*1e90*/  @P2 BRA `(.L_x_29) ;  /* 0xfffffff800f82947 */ /* 0x000fee000383ffff */
.L_x_22:
[----:B01----:R-:W0:Y:S02]  /*1ea0*/  LDC R0, c[0x0][0x28c] ;  /* 0x0000a300ff007b82 */ /* 0x003e240000000800 */
[----:B0-----:R-:W-:-:S13]  /*1eb0*/  ISETP.GE.AND P1, PT, R0, 0x1, PT ;  /* 0x000000010000780c */ /* 0x001fda0003f26270 */
[----:B------:R-:W-:Y:S05]  /*1ec0*/  @!P1 BRA `(.L_x_30) ;  /* 0x0000000000389947 */ /* 0x000fea0003800000 */
[----:B------:R-:W-:Y:S05]  /*1ed0*/  @!P0 BRA `(.L_x_31) ;  /* 0x0000000000048947 */ /* 0x000fea0003800000 */
[----:B------:R-:W-:Y:S01]  /*1ee0*/  BPT.TRAP 0x1 ;  /* 0x000000040000795c */ /* 0x000fe20000300000 */
.L_x_31:
[----:B------:R-:W-:-:S13]  /*1ef0*/  ISETP.NE.AND P0, PT, R22, RZ, PT ;  /* 0x000000ff1600720c */ /* 0x000fda0003f05270 */
[----:B------:R-:W-:-:S05]  /*1f00*/  VOTEU.ANY UP0, P0 ;  /* 0x00000000003f7886 */ /* 0x000fca0000000100 */
[----:B------:R-:W-:-:S06]  /*1f10*/  @UP0 UIADD3 UR4, UR44, UR41, URZ ;  /* 0x000000292c040290 */ /* 0x000fcc000fffe03f */
[----:B------:R-:W-:-:S04]  /*1f20*/  IMAD.U32 R0, RZ, RZ, UR4 ;  /* 0x00000004ff007e24 */ /* 0x000fc8000f8e00ff */
[----:B------:R-:W-:-:S05]  /*1f30*/  @P0 IMAD.SHL.U32 R0, R0, 0x8, RZ ;  /* 0x0000000800000824 */ /* 0x000fca00078e00ff */
[----:B------:R-:W-:-:S04]  /*1f40*/  @P0 LOP3.LUT R0, R0, 0x18, RZ, 0xc0, !PT ;  /* 0x0000001800000812 */ /* 0x000fc800078ec0ff */
[----:B------:R-:W-:-:S04]  /*1f50*/  @P0 IADD3 R0, R6, 0x20, R0 ;  /* 0x0000002006000810 */ /* 0x000fc80007ffe000 */
[----:B------:R-:W-:-:S04]  /*1f60*/  @P0 PRMT R0, R19, 0x654, R0 ;  /* 0x0000065413000816 */ /* 0x000fc80000000000 */
[----:B------:R0:W-:Y:S01]  /*1f70*/  @P0 SYNCS.ARRIVE.TRANS64.RED.A1T0 RZ, [R0+URZ], RZ ;  /* 0x000000ff00ff09a7 */ /* 0x0001e2000810043f */
[----:B------:R-:W-:-:S13]  /*1f80*/  ISETP.GT.U32.AND P0, PT, R18, 0x1, PT ;  /* 0x000000011200780c */ /* 0x000fda0003f04070 */
[----:B0-----:R-:W-:Y:S05]  /*1f90*/  @P0 BRA `(.L_x_30) ;  /* 0x0000000000040947 */ /* 0x001fea0003800000 */
[----:B------:R-:W-:Y:S01]  /*1fa0*/  BPT.TRAP 0x1 ;  /* 0x000000040000795c */ /* 0x000fe20000300000 */
.L_x_30:
[----:B------:R-:W-:Y:S01]  /*1fb0*/  IMAD.SHL.U32 R100, R100, 0x80, RZ ;  /* 0x0000008064647824 */ /* 0x000fe200078e00ff */
[----:B------:R-:W-:Y:S01]  /*1fc0*/  ULDC UR6, c[0x0][0x288] ;  /* 0x0000a20000067ab9 */ /* 0x000fe20000000800 */
[----:B------:R-:W-:Y:S01]  /*1fd0*/  SHF.R.S32.HI R11, RZ, 0x1f, R101 ;  /* 0x0000001fff0b7819 */ /* 0x000fe20000011465 */
[C---:B------:R-:W-:Y:S01]  /*1fe0*/  IMAD.SHL.U32 R6, R103.reuse, 0x80, RZ ;  /* 0x0000008067067824 */ /* 0x040fe200078e00ff */
[----:B------:R-:W-:Y:S01]  /*1ff0*/  ULDC.64 UR4, c[0x0][0x5d0] ;  /* 0x0001740000047ab9 */ /* 0x000fe20000000a00 */
[C---:B------:R-:W-:Y:S01]  /*2000*/  LOP3.LUT R8, R100.reuse, 0x6, R95, 0xf8, !PT ;  /* 0x0000000664087812 */ /* 0x040fe200078ef85f */
[----:B------:R-:W-:Y:S01]  /*2010*/  IMAD.WIDE R104, R103, 0x80, R88 ;  /* 0x0000008067687825 */ /* 0x000fe200078e0258 */
[----:B------:R-:W-:Y:S01]  /*2020*/  ISETP.GE.AND P0, PT, R100, UR6, PT ;  /* 0x0000000664007c0c */ /* 0x000fe2000bf06270 */
[----:B------:R-:W-:Y:S01]  /*2030*/  ULDC UR6, c[0x0][0x284] ;  /* 0x0000a10000067ab9 */ /* 0x000fe20000000800 */
[----:B------:R-:W-:Y:S01]  /*2040*/  SHF.R.S32.HI R9, RZ, 0x1f, R8 ;  /* 0x0000001fff097819 */ /* 0x000fe20000011408 */
[----:B------:R-:W-:Y:S01]  /*2050*/  IMAD R0, R11, UR4, RZ ;  /* 0x000000040b007c24 */ /* 0x000fe2000f8e02ff */
[----:B------:R-:W-:-:S03]  /*2060*/  ISETP.GE.OR P0, PT, R6, UR6, P0 ;  /* 0x0000000606007c0c */ /* 0x000fc60008706670 */
[C---:B------:R-:W-:Y:S02]  /*2070*/  IMAD R3, R101.reuse, UR5, R0 ;  /* 0x0000000565037c24 */ /* 0x040fe4000f8e0200 */
[----:B------:R-:W-:Y:S01]  /*2080*/  IMAD.WIDE.U32 R4, R101, UR4, R8 ;  /* 0x0000000465047c25 */ /* 0x000fe2000f8e0008 */
[----:B------:R-:W-:-:S03]  /*2090*/  ULDC.64 UR4, c[0x0][0x5c8] ;  /* 0x0001720000047ab9 */ /* 0x000fc60000000a00 */
[----:B------:R-:W-:Y:S02]  /*20a0*/  IMAD R7, R105, UR4, RZ ;  /* 0x0000000469077c24 */ /* 0x000fe4000f8e02ff */
[----:B------:R-:W-:Y:S02]  /*20b0*/  IMAD.IADD R5, R5, 0x1, R3 ;  /* 0x0000000105057824 */ /* 0x000fe400078e0203 */
[C---:B------:R-:W-:Y:S02]  /*20c0*/  IMAD R7, R104.reuse, UR5, R7 ;  /* 0x0000000568077c24 */ /* 0x040fe4000f8e0207 */
[----:B------:R-:W-:-:S04]  /*20d0*/  IMAD.WIDE.U32 R106, R104, UR4, R4 ;  /* 0x00000004686a7c25 */ /* 0x000fc8000f8e0004 */
[----:B------:R-:W-:Y:S01]  /*20e0*/  IMAD.MOV.U32 R0, RZ, RZ, -0x1 ;  /* 0xffffffffff007424 */ /* 0x000fe200078e00ff */
[----:B------:R-:W-:Y:S06]  /*20f0*/  @P0 BRA `(.L_x_32) ;  /* 0x00000040001c0947 */ /* 0x000fec0003800000 */
[----:B-----5:R-:W-:Y:S01]  /*2100*/  FSETP.NEU.AND P0, PT, R90, RZ, PT ;  /* 0x000000ff5a00720b */ /* 0x020fe20003f0d000 */
[----:B------:R-:W-:Y:S01]  /*2110*/  IMAD.IADD R4, R94, 0x1, -R100 ;  /* 0x000000015e047824 */ /* 0x000fe200078e0a64 */
[----:B------:R-:W-:Y:S01]  /*2120*/  BSSY B0, `(.L_x_32) ;  /* 0x0000404000007945 */ /* 0x000fe20003800000 */
[----:B------:R-:W-:Y:S02]  /*2130*/  IMAD.IADD R3, R99, 0x1, -R6 ;  /* 0x0000000163037824 */ /* 0x000fe400078e0a06 */
[----:B------:R-:W-:Y:S01]  /*2140*/  IMAD.IADD R103, R107, 0x1, R7 ;  /* 0x000000016b677824 */ /* 0x000fe200078e0207 */
[----:B------:R-:W-:-:S04]  /*2150*/  ISETP.GT.AND P2, PT, R4, RZ, PT ;  /* 0x000000ff0400720c */ /* 0x000fc80003f44270 */
[----:B------:R-:W-:-:S03]  /*2160*/  ISETP.GT.AND P1, PT, R3, RZ, P2 ;  /* 0x000000ff0300720c */ /* 0x000fc60001724270 */
[----:B------:R-:W-:Y:S10]  /*2170*/  @!P0 BRA `(.L_x_33) ;  /* 0x0000002c00288947 */ /* 0x000ff40003800000 */
[----:B------:R-:W0:Y:S01]  /*2180*/  LDC.64 R110, c[0x0][0x5b8] ;  /* 0x00016e00ff6e7b82 */ /* 0x000e220000000a00 */
[----:B------:R-:W-:-:S07]  /*2190*/  ULDC.64 UR4, c[0x0][0x5c0] ;  /* 0x0001700000047ab9 */ /* 0x000fce0000000a00 */
[----:B------:R-:W1:Y:S08]  /*21a0*/  LDC.64 R112, c[0x0][0x5b0] ;  /* 0x00016c00ff707b82 */ /* 0x000e700000000a00 */
[----:B------:R-:W2:Y:S01]  /*21b0*/  LDC.64 R114, c[0x0][0x5a8] ;  /* 0x00016a00ff727b82 */ /* 0x000ea20000000a00 */
[-C--:B0-----:R-:W-:Y:S02]  /*21c0*/  IMAD R6, R11, R110.reuse, RZ ;  /* 0x0000006e0b067224 */ /* 0x081fe400078e02ff */
[----:B------:R-:W-:-:S04]  /*21d0*/  IMAD.WIDE.U32 R108, R101, R110, R8 ;  /* 0x0000006e656c7225 */ /* 0x000fc800078e0008 */
[----:B------:R-:W-:Y:S02]  /*21e0*/  IMAD R107, R101, R111, R6 ;  /* 0x0000006f656b7224 */ /* 0x000fe400078e0206 */
[-C--:B-1----:R-:W-:Y:S02]  /*21f0*/  IMAD R5, R105, R112.reuse, RZ ;  /* 0x0000007069057224 */ /* 0x082fe400078e02ff */
[----:B------:R-:W-:Y:S02]  /*2200*/  IMAD.IADD R13, R109, 0x1, R107 ;  /* 0x000000016d0d7824 */ /* 0x000fe400078e026b */
[----:B------:R-:W-:Y:S02]  /*2210*/  IMAD.MOV.U32 R12, RZ, RZ, R108 ;  /* 0x000000ffff0c7224 */ /* 0x000fe400078e006c */
[C---:B------:R-:W-:Y:S02]  /*2220*/  IMAD R111, R104.reuse, R113, R5 ;  /* 0x00000071686f7224 */ /* 0x040fe400078e0205 */
[----:B------:R-:W-:-:S04]  /*2230*/  IMAD.WIDE.U32 R6, R104, R112, R12 ;  /* 0x0000007068067225 */ /* 0x000fc800078e000c */
[----:B------:R-:W-:Y:S01]  /*2240*/  IMAD.IADD R5, R7, 0x1, R111 ;  /* 0x0000000107057824 */ /* 0x000fe200078e026f */
[----:B--2---:R-:W-:-:S04]  /*2250*/  LEA R14, P0, R6, R114, 0x1 ;  /* 0x00000072060e7211 */ /* 0x004fc800078008ff */
[----:B------:R-:W-:-:S05]  /*2260*/  LEA.HI.X R15, R6, R115, R5, 0x1, P0 ;  /* 0x00000073060f7211 */ /* 0x000fca00000f0c05 */
[----:B------:R0:W2:Y:S01]  /*2270*/  @P1 LDG.E.LTC128B.U16 R5, desc[UR38][R14.64] ;  /* 0x000000260e051981 */ /* 0x0000a2000c1e1520 */
[----:B------:R-:W-:Y:S01]  /*2280*/  LEA R10, P0, R106, UR4, 0x1 ;  /* 0x000000046a0a7c11 */ /* 0x000fe2000f8008ff */
[----:B------:R-:W-:Y:S01]  /*2290*/  IMAD.WIDE.U32 R6, R104, R112, R8 ;  /* 0x0000007068067225 */ /* 0x000fe200078e0008 */
[----:B------:R-:W-:Y:S03]  /*22a0*/  BSSY B1, `(.L_x_34) ;  /* 0x0000012000017945 */ /* 0x000fe60003800000 */
[----:B------:R-:W-:Y:S02]  /*22b0*/  IMAD.IADD R7, R111, 0x1, R7 ;  /* 0x000000016f077824 */ /* 0x000fe400078e0207 */
[----:B------:R-:W-:Y:S01]  /*22c0*/  IMAD.WIDE.U32 R20, R101, R110, R6 ;  /* 0x0000006e65147225 */ /* 0x000fe200078e0006 */
[----:B0-----:R-:W-:-:S03]  /*22d0*/  SHF.L.U64.HI R15, R112, 0x3, R113 ;  /* 0x00000003700f7819 */ /* 0x001fc60000010271 */
[----:B------:R-:W-:Y:S01]  /*22e0*/  IMAD.IADD R7, R107, 0x1, R21 ;  /* 0x000000016b077824 */ /* 0x000fe200078e0215 */
[----:B------:R-:W-:Y:S01]  /*22f0*/  LEA R6, P4, R20, R114, 0x1 ;  /* 0x0000007214067211 */ /* 0x000fe200078808ff */
[----:B------:R-:W-:-:S03]  /*2300*/  IMAD.SHL.U32 R14, R112, 0x8, RZ ;  /* 0x00000008700e7824 */ /* 0x000fc600078e00ff */
[----:B------:R-:W-:Y:S01]  /*2310*/  LEA.HI.X R7, R20, R115, R7, 0x1, P4 ;  /* 0x0000007314077211 */ /* 0x000fe200020f0c07 */
[----:B--2---:R-:W-:-:S05]  /*2320*/  HADD2.F32 R11, -RZ, R5.H0_H0 ;  /* 0x20000005ff0b7230 */ /* 0x004fca0000004100 */
[----:B------:R-:W-:-:S04]  /*2330*/  FMUL R11, R11, R90 ;  /* 0x0000005a0b0b7220 */ /* 0x000fc80000400000 */
[----:B------:R-:W-:Y:S01]  /*2340*/  FFMA R24, R24, R23, R11 ;  /* 0x0000001718187223 */ /* 0x000fe2000000000b */
[----:B------:R-:W-:Y:S02]  /*2350*/  LEA.HI.X R11, R106, UR5, R103, 0x1, P0 ;  /* 0x000000056a0b7c11 */ /* 0x000fe400080f0c67 */
[----:B------:R-:W-:Y:S02]  /*2360*/  ISETP.GT.AND P0, PT, R4, 0x1, PT ;  /* 0x000000010400780c */ /* 0x000fe40003f04270 */
[----:B------:R-:W-:Y:S02]  /*2370*/  F2FP.F16.F32.PACK_AB R24, RZ, R24 ;  /* 0x00000018ff18723e */ /* 0x000fe400000000ff */
[----:B------:R-:W-:-:S03]  /*2380*/  ISETP.GT.AND P3, PT, R3, RZ, P0 ;  /* 0x000000ff0300720c */ /* 0x000fc60000764270 */
[----:B------:R0:W-:Y:S10]  /*2390*/  @P1 STG.E.U16 desc[UR38][R10.64], R24 ;  /* 0x000000180a001986 */ /* 0x0001f4000c101526 */
[----:B------:R-:W-:Y:S05]  /*23a0*/  @!P3 BRA `(.L_x_35) ;  /* 0x000000000004b947 */ /* 0x000fea0003800000 */
[----:B------:R1:W5:Y:S02]  /*23b0*/  LDG.E.LTC128B.U16 R5, desc[UR38][R6.64+0x2] ;  /* 0x0000022606057981 */ /* 0x000364000c1e1520 */
.L_x_35:
[----:B------:R-:W-:Y:S05]  /*23c0*/  BSYNC B1 ;  /* 0x0000000000017941 */ /* 0x000fea0003800000 */
.L_x_34:
[----:B-----5:R-:W-:Y:S01]  /*23d0*/  HADD2.F32 R103, -RZ, R5.H0_H0 ;  /* 0x20000005ff677230 */ /* 0x020fe20000004100 */
[----:B------:R-:W-:Y:S01]  /*23e0*/  ISETP.GT.AND P2, PT, R3, 0x8, P2 ;  /* 0x000000080300780c */ /* 0x000fe20001744270 */
[----:B------:R-:W-:Y:S01]  /*23f0*/  IMAD.WIDE.U32 R20, R104, R112, R14 ;  /* 0x0000007068147225 */ /* 0x000fe200078e000e */
[----:B0-----:R-:W-:-:S03]  /*2400*/  PRMT R24, R5, 0x7610, R24 ;  /* 0x0000761005187816 */ /* 0x001fc60000000018 */
[----:B------:R-:W-:Y:S01]  /*2410*/  FMUL R12, R103, R90 ;  /* 0x0000005a670c7220 */ /* 0x000fe20000400000 */
[----:B------:R-:W-:Y:S01]  /*2420*/  IMAD.IADD R111, R111, 0x1, R21 ;  /* 0x000000016f6f7824 */ /* 0x000fe200078e0215 */
[----:B------:R-:W-:Y:S02]  /*2430*/  IADD3 R108, P1, R108, R20, RZ ;  /* 0x000000146c6c7210 */ /* 0x000fe40007f3e0ff */
[----:B------:R-:W-:-:S03]  /*2440*/  FFMA R12, R25, R23, R12 ;  /* 0x00000017190c7223 */ /* 0x000fc6000000000c */
[----:B------:R-:W-:Y:S01]  /*2450*/  IMAD.X R13, R111, 0x1, R13, P1 ;  /* 0x000000016f0d7824 */ /* 0x000fe200008e060d */
[C---:B------:R-:W-:Y:S02]  /*2460*/  LEA R14, P1, R108.reuse, R114, 0x1 ;  /* 0x000000726c0e7211 */ /* 0x040fe400078208ff */
[----:B------:R-:W-:Y:S02]  /*2470*/  F2FP.F16.F32.PACK_AB R12, RZ, R12 ;  /* 0x0000000cff0c723e */ /* 0x000fe400000000ff */
[----:B------:R-:W-:Y:S02]  /*2480*/  LEA.HI.X R15, R108, R115, R13, 0x1, P1 ;  /* 0x000000736c0f7211 */ /* 0x000fe400008f0c0d */
[----:B------:R-:W-:-:S05]  /*2490*/  PRMT R21, R12, 0x7610, R21 ;  /* 0x000076100c157816 */ /* 0x000fca0000000015 */
[----:B------:R0:W-:Y:S04]  /*24a0*/  @P3 STG.E.U16 desc[UR38][R10.64+0x2], R21 ;  /* 0x000002150a003986 */ /* 0x0001e8000c101526 */
[----:B------:R-:W2:Y:S01]  /*24b0*/  @P2 LDG.E.LTC128B.U16 R24, desc[UR38][R14.64] ;  /* 0x000000260e182981 */ /* 0x000ea2000c1e1520 */
[----:B------:R-:W-:Y:S01]  /*24c0*/  IADD3 R20, P1, R8, R20, RZ ;  /* 0x0000001408147210 */ /* 0x000fe20007f3e0ff */
[----:B------:R-:W-:Y:S01]  /*24d0*/  BSSY B1, `(.L_x_36) ;  /* 0x0000011000017945 */ /* 0x000fe20003800000 */
[----:B------:R-:W-:Y:S02]  /*24e0*/  SHF.L.U64.HI R13, R91, 0x1, R92 ;  /* 0x000000015b0d7819 */ /* 0x000fe4000001025c */
[----:B------:R-:W-:Y:S01]  /*24f0*/  ISETP.GT.AND P0, PT, R3, 0x8, P0 ;  /* 0x000000080300780c */ /* 0x000fe20000704270 */
[----:B0-----:R-:W-:Y:S01]  /*2500*/  IMAD.X R21, R9, 0x1, R111, P1 ;  /* 0x0000000109157824 */ /* 0x001fe200008e066f */
[----:B------:R-:W-:Y:S01]  /*2510*/  LEA R12, P1, R91, R10, 0x1 ;  /* 0x0000000a5b0c7211 */ /* 0x000fe200078208ff */
[----:B------:R-:W-:-:S04]  /*2520*/  IMAD.WIDE.U32 R20, R101, R110, R20 ;  /* 0x0000006e65147225 */ /* 0x000fc800078e0014 */
[----:B------:R-:W-:Y:S01]  /*2530*/  IMAD.X R13, R13, 0x1, R11, P1 ;  /* 0x000000010d0d7824 */ /* 0x000fe200008e060b */
[----:B------:R-:W-:Y:S01]  /*2540*/  LEA R8, P3, R20, R114, 0x1 ;  /* 0x0000007214087211 */ /* 0x000fe200078608ff */
[----:B------:R-:W-:-:S05]  /*2550*/  IMAD.IADD R9, R107, 0x1, R21 ;  /* 0x000000016b097824 */ /* 0x000fca00078e0215 */
[----:B------:R-:W-:Y:S01]  /*2560*/  LEA.HI.X R9, R20, R115, R9, 0x1, P3 ;  /* 0x0000007314097211 */ /* 0x000fe200018f0c09 */
[----:B--2---:R-:W-:-:S05]  /*2570*/  HADD2.F32 R5, -RZ, R24.H0_H0 ;  /* 0x20000018ff057230 */ /* 0x004fca0000004100 */
[----:B------:R-:W-:-:S04]  /*2580*/  FMUL R5, R5, R90 ;  /* 0x0000005a05057220 */ /* 0x000fc80000400000 */
[----:B------:R-:W-:-:S05]  /*2590*/  FFMA R5, R26, R23, R5 ;  /* 0x000000171a057223 */ /* 0x000fca0000000005 */
[----:B------:R-:W-:-:S05]  /*25a0*/  F2FP.F16.F32.PACK_AB R5, RZ, R5 ;  /* 0x00000005ff05723e */ /* 0x000fca00000000ff */
[----:B------:R0:W-:Y:S01]  /*25b0*/  @P2 STG.E.U16 desc[UR38][R12.64], R5 ;  /* 0x000000050c002986 */ /* 0x0001e2000c101526 */
[----:B------:R-:W-:Y:S05]  /*25c0*/  @!P0 BRA `(.L_x_37) ;  /* 0x0000000000048947 */ /* 0x000fea0003800000 */
[----:B------:R2:W5:Y:S02]  /*25d0*/  LDG.E.LTC128B.U16 R24, desc[UR38][R8.64+0x2] ;  /* 0x0000022608187981 */ /* 0x000564000c1e1520 */
.L_x_37:
[----:B------:R-:W-:Y:S05]  /*25e0*/  BSYNC B1 ;  /* 0x0000000000017941 */ /* 0x000fea0003800000 */
.L_x_36:
[----:B0----5:R-:W-:Y:S01]  /*25f0*/  HADD2.F32 R5, -RZ, R24.H0_H0 ;  /* 0x20000018ff057230 */ /* 0x021fe20000004100 */
[----:B------:R-:W-:Y:S01]  /*2600*/  ISETP.GT.AND P1, PT, R4, 0x8, PT ;  /* 0x000000080400780c */ /* 0x000fe20003f24270 */
[----:B------:R-:W-:Y:S03]  /*2610*/  BSSY B1, `(.L_x_38) ;  /* 0x0000008000017945 */ /* 0x000fe60003800000 */
[----:B------:R-:W-:Y:S01]  /*2620*/  FMUL R14, R5, R90 ;  /* 0x0000005a050e7220 */ /* 0x000fe20000400000 */
[----:B------:R-:W-:-:S03]  /*2630*/  ISETP.GT.AND P2, PT, R3, RZ, P1 ;  /* 0x000000ff0300720c */ /* 0x000fc60000f44270 */
[----:B------:R-:W-:-:S05]  /*2640*/  FFMA R14, R27, R23, R14 ;  /* 0x000000171b0e7223 */ /* 0x000fca000000000e */
[----:B------:R-:W-:-:S05]  /*2650*/  F2FP.F16.F32.PACK_AB R14, RZ, R14 ;  /* 0x0000000eff0e723e */ /* 0x000fca00000000ff */
[----:B------:R0:W-:Y:S01]  /*2660*/  @P0 STG.E.U16 desc[UR38][R12.64+0x2], R14 ;  /* 0x0000020e0c000986 */ /* 0x0001e2000c101526 */
[----:B------:R-:W-:Y:S05]  /*2670*/  @!P2 BRA `(.L_x_39) ;  /* 0x000000000004a947 */ /* 0x000fea0003800000 */
[----:B------:R3:W5:Y:S02]  /*2680*/  LDG.E.LTC128B.U16 R24, desc[UR38][R6.64+0x10] ;  /* 0x0000102606187981 */ /* 0x000764000c1e1520 */
.L_x_39:
[----:B------:R-:W-:Y:S05]  /*2690*/  BSYNC B1 ;  /* 0x0000000000017941 */ /* 0x000fea0003800000 */
.L_x_38:
[----:B-----5:R-:W-:Y:S01]  /*26a0*/  HADD2.F32 R5, -RZ, R24.H0_H0 ;  /* 0x20000018ff057230 */ /* 0x020fe20000004100 */
        /* <DEDUP_REMOVED lines=9> */
.L_x_41:
[----:B------:R-:W-:Y:S05]  /*2740*/  BSYNC B1 ;  /* 0x0000000000017941 */ /* 0x000fea0003800000 */
.L_x_40:
[----:B----45:R-:W-:Y:S01]  /*2750*/  HADD2.F32 R5, -RZ, R24.H0_H0 ;  /* 0x20000018ff057230 */ /* 0x030fe20000004100 */
[----:B------:R-:W-:Y:S01]  /*2760*/  ISETP.GT.AND P1, PT, R3, 0x8, P1 ;  /* 0x000000080300780c */ /* 0x000fe20000f24270 */
[----:B------:R-:W-:Y:S03]  /*2770*/  BSSY B1, `(.L_x_42) ;  /* 0x0000007000017945 */ /* 0x000fe60003800000 */
[----:B0-----:R-:W-:-:S04]  /*2780*/  FMUL R14, R5, R90 ;  /* 0x0000005a050e7220 */ /* 0x001fc80000400000 */
[----:B------:R-:W-:-:S05]  /*2790*/  FFMA R14, R29, R23, R14 ;  /* 0x000000171d0e7223 */ /* 0x000fca000000000e */
[----:B------:R-:W-:-:S05]  /*27a0*/  F2FP.F16.F32.PACK_AB R14, RZ, R14 ;  /* 0x0000000eff0e723e */ /* 0x000fca00000000ff */
[----:B------:R0:W-:Y:S01]  /*27b0*/  @P3 STG.E.U16 desc[UR38][R10.64+0x12], R14 ;  /* 0x0000120e0a003986 */ /* 0x0001e2000c101526 */
[----:B------:R-:W-:Y:S05]  /*27c0*/  @!P1 BRA `(.L_x_43) ;  /* 0x0000000000049947 */ /* 0x000fea0003800000 */
[----:B------:R4:W5:Y:S02]  /*27d0*/  LDG.E.LTC128B.U16 R24, desc[UR38][R8.64+0x10] ;  /* 0x0000102608187981 */ /* 0x000964000c1e1520 */
.L_x_43:
[----:B------:R-:W-:Y:S05]  /*27e0*/  BSYNC B1 ;  /* 0x0000000000017941 */ /* 0x000fea0003800000 */
.L_x_42:
[----:B-----5:R-:W-:Y:S01]  /*27f0*/  HADD2.F32 R5, -RZ, R24.H0_H0 ;  /* 0x20000018ff057230 */ /* 0x020fe20000004100 */
[----:B------:R-:W-:Y:S01]  /*2800*/  ISETP.GT.AND P0, PT, R3, 0x8, P0 ;  /* 0x000000080300780c */ /* 0x000fe20000704270 */
[----:B------:R-:W-:Y:S03]  /*2810*/  BSSY B1, `(.L_x_44) ;  /* 0x0000007000017945 */ /* 0x000fe60003800000 */
[----:B------:R-:W-:-:S04]  /*2820*/  FMUL R5, R5, R90 ;  /* 0x0000005a05057220 */ /* 0x000fc80000400000 */
[----:B------:R-:W-:-:S05]  /*2830*/  FFMA R5, R30, R23, R5 ;  /* 0x000000171e057223 */ /* 0x000fca0000000005 */
[----:B------:R-:W-:-:S05]  /*2840*/  F2FP.F16.F32.PACK_AB R5, RZ, R5 ;  /* 0x00000005ff05723e */ /* 0x000fca00000000ff */
[----:B------:R0:W-:Y:S01]  /*2850*/  @P1 STG.E.U16 desc[UR38][R12.64+0x10], R5 ;  /* 0x000010050c001986 */ /* 0x0001e2000c101526 */
[----:B------:R-:W-:Y:S05]  /*2860*/  @!P0 BRA `(.L_x_45) ;  /* 0x0000000000048947 */ /* 0x000fea0003800000 */
[----:B------:R0:W5:Y:S02]  /*2870*/  LDG.E.LTC128B.U16 R24, desc[UR38][R8.64+0x12] ;  /* 0x0000122608187981 */ /* 0x000164000c1e1520 */
.L_x_45:
[----:B------:R-:W-:Y:S05]  /*2880*/  BSYNC B1 ;  /* 0x0000000000017941 */ /* 0x000fea0003800000 */
.L_x_44:
        /* <DEDUP_REMOVED lines=10> */
.L_x_47:
[----:B------:R-:W-:Y:S05]  /*2930*/  BSYNC B1 ;  /* 0x0000000000017941 */ /* 0x000fea0003800000 */
.L_x_46:
        /* <DEDUP_REMOVED lines=10> */
.L_x_49:
[----:B------:R-:W-:Y:S05]  /*29e0*/  BSYNC B1 ;  /* 0x0000000000017941 */ /* 0x000fea0003800000 */
.L_x_48:
[----:B0----5:R-:W-:Y:S01]  /*29f0*/  HADD2.F32 R5, -RZ, R24.H0_H0 ;  /* 0x20000018ff057230 */ /* 0x021fe20000004100 */
        /* <DEDUP_REMOVED lines=8> */
.L_x_51:
[----:B------:R-:W-:Y:S05]  /*2a80*/  BSYNC B1 ;  /* 0x0000000000017941 */ /* 0x000fea0003800000 */
.L_x_50:
        /* <DEDUP_REMOVED lines=9> */
.L_x_53:
[----:B------:R-:W-:Y:S05]  /*2b20*/  BSYNC B1 ;  /* 0x0000000000017941 */ /* 0x000fea0003800000 */
.L_x_52:
        /* <DEDUP_REMOVED lines=10> */
.L_x_55:
[----:B------:R-:W-:Y:S05]  /*2bd0*/  BSYNC B1 ;  /* 0x0000000000017941 */ /* 0x000fea0003800000 */
.L_x_54:
        /* <DEDUP_REMOVED lines=10> */
.L_x_57:
[----:B------:R-:W-:Y:S05]  /*2c80*/  BSYNC B1 ;  /* 0x0000000000017941 */ /* 0x000fea0003800000 */
.L_x_56:
        /* <DEDUP_REMOVED lines=9> */
.L_x_59:
[----:B------:R-:W-:Y:S05]  /*2d20*/  BSYNC B1 ;  /* 0x0000000000017941 */ /* 0x000fea0003800000 */
.L_x_58:
        /* <DEDUP_REMOVED lines=9> */
.L_x_61:
[----:B------:R-:W-:Y:S05]  /*2dc0*/  BSYNC B1 ;  /* 0x0000000000017941 */ /* 0x000fea0003800000 */
.L_x_60:
        /* <DEDUP_REMOVED lines=10> */
.L_x_63:
[----:B------:R-:W-:Y:S05]  /*2e70*/  BSYNC B1 ;  /* 0x0000000000017941 */ /* 0x000fea0003800000 */
.L_x_62:
        /* <DEDUP_REMOVED lines=10> */
.L_x_65:
[----:B------:R-:W-:Y:S05]  /*2f20*/  BSYNC B1 ;  /* 0x0000000000017941 */ /* 0x000fea0003800000 */
.L_x_64:
        /* <DEDUP_REMOVED lines=9> */
.L_x_67:
[----:B------:R-:W-:Y:S05]  /*2fc0*/  BSYNC B1 ;  /* 0x0000000000017941 */ /* 0x000fea0003800000 */
.L_x_66:
        /* <DEDUP_REMOVED lines=9> */
.L_x_69:
[----:B------:R-:W-:Y:S05]  /*3060*/  BSYNC B1 ;  /* 0x0000000000017941 */ /* 0x000fea0003800000 */
.L_x_68:
        /* <DEDUP_REMOVED lines=10> */
.L_x_71:
[----:B------:R-:W-:Y:S05]  /*3110*/  BSYNC B1 ;  /* 0x0000000000017941 */ /* 0x000fea0003800000 */
.L_x_70:
        /* <DEDUP_REMOVED lines=10> */
.L_x_73:
[----:B------:R-:W-:Y:S05]  /*31c0*/  BSYNC B1 ;  /* 0x0000000000017941 */ /* 0x000fea0003800000 */
.L_x_72:
        /* <DEDUP_REMOVED lines=9> */
.L_x_75:
[----:B------:R-:W-:Y:S05]  /*3260*/  BSYNC B1 ;  /* 0x0000000000017941 */ /* 0x000fea0003800000 */
.L_x_74:
        /* <DEDUP_REMOVED lines=9> */
.L_x_77:
[----:B------:R-:W-:Y:S05]  /*3300*/  BSYNC B1 ;  /* 0x0000000000017941 */ /* 0x000fea0003800000 */
.L_x_76:
        /* <DEDUP_REMOVED lines=10> */
.L_x_79:
[----:B------:R-:W-:Y:S05]  /*33b0*/  BSYNC B1 ;  /* 0x0000000000017941 */ /* 0x000fea0003800000 */
.L_x_78:
        /* <DEDUP_REMOVED lines=10> */
.L_x_81:
[----:B------:R-:W-:Y:S05]  /*3460*/  BSYNC B1 ;  /* 0x0000000000017941 */ /* 0x000fea0003800000 */
.L_x_80:
        /* <DEDUP_REMOVED lines=9> */
.L_x_83:
[----:B------:R-:W-:Y:S05]  /*3500*/  BSYNC B1 ;  /* 0x0000000000017941 */ /* 0x000fea0003800000 */
.L_x_82:
        /* <DEDUP_REMOVED lines=9> */
.L_x_85:
[----:B------:R-:W-:Y:S05]  /*35a0*/  BSYNC B1 ;  /* 0x0000000000017941 */ /* 0x000fea0003800000 */
.L_x_84:
        /* <DEDUP_REMOVED lines=10> */
.L_x_87:
[----:B------:R-:W-:Y:S05]  /*3650*/  BSYNC B1 ;  /* 0x0000000000017941 */ /* 0x000fea0003800000 */
.L_x_86:
        /* <DEDUP_REMOVED lines=10> */
.L_x_89:
[----:B------:R-:W-:Y:S05]  /*3700*/  BSYNC B1 ;  /* 0x0000000000017941 */ /* 0x000fea0003800000 */
.L_x_88:
        /* <DEDUP_REMOVED lines=9> */
.L_x_91:
[----:B------:R-:W-:Y:S05]  /*37a0*/  BSYNC B1 ;  /* 0x0000000000017941 */ /* 0x000fea0003800000 */
.L_x_90:
        /* <DEDUP_REMOVED lines=9> */
.L_x_93:
[----:B------:R-:W-:Y:S05]  /*3840*/  BSYNC B1 ;  /* 0x0000000000017941 */ /* 0x000fea0003800000 */
.L_x_92:
        /* <DEDUP_REMOVED lines=10> */
.L_x_95:
[----:B------:R-:W-:Y:S05]  /*38f0*/  BSYNC B1 ;  /* 0x0000000000017941 */ /* 0x000fea0003800000 */
.L_x_94:
        /* <DEDUP_REMOVED lines=10> */
.L_x_97:
[----:B------:R-:W-:Y:S05]  /*39a0*/  BSYNC B1 ;  /* 0x0000000000017941 */ /* 0x000fea0003800000 */
.L_x_96:
        /* <DEDUP_REMOVED lines=9> */
.L_x_99:
[----:B------:R-:W-:Y:S05]  /*3a40*/  BSYNC B1 ;  /* 0x0000000000017941 */ /* 0x000fea0003800000 */
.L_x_98:
        /* <DEDUP_REMOVED lines=9> */
.L_x_101:
[----:B------:R-:W-:Y:S05]  /*3ae0*/  BSYNC B1 ;  /* 0x0000000000017941 */ /* 0x000fea0003800000 */
.L_x_100:
        /* <DEDUP_REMOVED lines=10> */
.L_x_103:
[----:B------:R-:W-:Y:S05]  /*3b90*/  BSYNC B1 ;  /* 0x0000000000017941 */ /* 0x000fea0003800000 */
.L_x_102:
        /* <DEDUP_REMOVED lines=10> */
.L_x_105:
[----:B------:R-:W-:Y:S05]  /*3c40*/  BSYNC B1 ;  /* 0x0000000000017941 */ /* 0x000fea0003800000 */
.L_x_104:
        /* <DEDUP_REMOVED lines=9> */
.L_x_107:
[----:B------:R-:W-:Y:S05]  /*3ce0*/  BSYNC B1 ;  /* 0x0000000000017941 */ /* 0x000fea0003800000 */
.L_x_106:
        /* <DEDUP_REMOVED lines=9> */
.L_x_109:
[----:B------:R-:W-:Y:S05]  /*3d80*/  BSYNC B1 ;  /* 0x0000000000017941 */ /* 0x000fea0003800000 */
.L_x_108:
        /* <DEDUP_REMOVED lines=10> */
.L_x_111:
[----:B------:R-:W-:Y:S05]  /*3e30*/  BSYNC B1 ;  /* 0x0000000000017941 */ /* 0x000fea0003800000 */
.L_x_110:
        /* <DEDUP_REMOVED lines=10> */
.L_x_113:
[----:B------:R-:W-:Y:S05]  /*3ee0*/  BSYNC B1 ;  /* 0x0000000000017941 */ /* 0x000fea0003800000 */
.L_x_112:
        /* <DEDUP_REMOVED lines=9> */
.L_x_115:
[----:B------:R-:W-:Y:S05]  /*3f80*/  BSYNC B1 ;  /* 0x0000000000017941 */ /* 0x000fea0003800000 */
.L_x_114:
        /* <DEDUP_REMOVED lines=9> */
.L_x_117:
[----:B------:R-:W-:Y:S05]  /*4020*/  BSYNC B1 ;  /* 0x0000000000017941 */ /* 0x000fea0003800000 */
.L_x_116:
        /* <DEDUP_REMOVED lines=10> */
.L_x_119:
[----:B------:R-:W-:Y:S05]  /*40d0*/  BSYNC B1 ;  /* 0x0000000000017941 */ /* 0x000fea0003800000 */
.L_x_118:
        /* <DEDUP_REMOVED lines=10> */
.L_x_121:
[----:B------:R-:W-:Y:S05]  /*4180*/  BSYNC B1 ;  /* 0x0000000000017941 */ /* 0x000fea0003800000 */
.L_x_120:
        /* <DEDUP_REMOVED lines=9> */
.L_x_123:
[----:B------:R-:W-:Y:S05]  /*4220*/  BSYNC B1 ;  /* 0x0000000000017941 */ /* 0x000fea0003800000 */
.L_x_122:
        /* <DEDUP_REMOVED lines=9> */
.L_x_125:
[----:B------:R-:W-:Y:S05]  /*42c0*/  BSYNC B1 ;  /* 0x0000000000017941 */ /* 0x000fea0003800000 */
.L_x_124:
        /* <DEDUP_REMOVED lines=10> */
.L_x_127:
[----:B------:R-:W-:Y:S05]  /*4370*/  BSYNC B1 ;  /* 0x0000000000017941 */ /* 0x000fea0003800000 */
.L_x_126:
        /* <DEDUP_REMOVED lines=10> */
.L_x_129:
[----:B------:R-:W-:Y:S05]  /*4420*/  BSYNC B1 ;  /* 0x0000000000017941 */ /* 0x000fea0003800000 */
.L_x_128:
        /* <DEDUP_REMOVED lines=9> */
.L_x_131:
[----:B------:R-:W-:Y:S05]  /*44c0*/  BSYNC B1 ;  /* 0x0000000000017941 */ /* 0x000fea0003800000 */
.L_x_130:
        /* <DEDUP_REMOVED lines=9> */
.L_x_133:
[----:B------:R-:W-:Y:S05]  /*4560*/  BSYNC B1 ;  /* 0x0000000000017941 */ /* 0x000fea0003800000 */
.L_x_132:
        /* <DEDUP_REMOVED lines=10> */
.L_x_135:
[----:B------:R-:W-:Y:S05]  /*4610*/  BSYNC B1 ;  /* 0x0000000000017941 */ /* 0x000fea0003800000 */
.L_x_134:
        /* <DEDUP_REMOVED lines=10> */
.L_x_137:
[----:B------:R-:W-:Y:S05]  /*46c0*/  BSYNC B1 ;  /* 0x0000000000017941 */ /* 0x000fea0003800000 */
.L_x_136:
        /* <DEDUP_REMOVED lines=9> */
.L_x_139:
[----:B------:R-:W-:Y:S05]  /*4760*/  BSYNC B1 ;  /* 0x0000000000017941 */ /* 0x000fea0003800000 */
.L_x_138:
        /* <DEDUP_REMOVED lines=9> */
.L_x_141:
[----:B------:R-:W-:Y:S05]  /*4800*/  BSYNC B1 ;  /* 0x0000000000017941 */ /* 0x000fea0003800000 */
.L_x_140:
        /* <DEDUP_REMOVED lines=10> */
.L_x_143:
[----:B------:R-:W-:Y:S05]  /*48b0*/  BSYNC B1 ;  /* 0x0000000000017941 */ /* 0x000fea0003800000 */
.L_x_142:
        /* <DEDUP_REMOVED lines=10> */
.L_x_145:
[----:B------:R-:W-:Y:S05]  /*4960*/  BSYNC B1 ;  /* 0x0000000000017941 */ /* 0x000fea0003800000 */
.L_x_144:
        /* <DEDUP_REMOVED lines=9> */
.L_x_147:
[----:B------:R-:W-:Y:S05]  /*4a00*/  BSYNC B1 ;  /* 0x0000000000017941 */ /* 0x000fea0003800000 */
.L_x_146:
        /* <DEDUP_REMOVED lines=9> */
.L_x_149:
[----:B------:R-:W-:Y:S05]  /*4aa0*/  BSYNC B1 ;  /* 0x0000000000017941 */ /* 0x000fea0003800000 */
.L_x_148:
        /* <DEDUP_REMOVED lines=10> */
.L_x_151:
[----:B------:R-:W-:Y:S05]  /*4b50*/  BSYNC B1 ;  /* 0x0000000000017941 */ /* 0x000fea0003800000 */
.L_x_150:
[----:B-----5:R-:W-:Y:S01]  /*4b60*/  HADD2.F32 R5, -RZ, R24.H0_H0 ;  /* 0x20000018ff057230 */ /* 0x020fe20000004100 */
[----:B------:R-:W-:Y:S01]  /*4b70*/  ISETP.GT.AND P0, PT, R4, 0x79, PT ;  /* 0x000000790400780c */ /* 0x000fe20003f04270 */
[----:B------:R-:W-:Y:S01]  /*4b80*/  @P2 IMAD.MOV.U32 R4, RZ, RZ, R10 ;  /* 0x000000ffff042224 */ /* 0x000fe200078e000a */
[----:B------:R-:W-:Y:S02]  /*4b90*/  BSSY B1, `(.L_x_152) ;  /* 0x000000a000017945 */ /* 0x000fe40003800000 */
[----:B------:R-:W-:Y:S01]  /*4ba0*/  FMUL R5, R5, R90 ;  /* 0x0000005a05057220 */ /* 0x000fe20000400000 */
[----:B------:R-:W-:-:S03]  /*4bb0*/  ISETP.GT.AND P3, PT, R3, RZ, P0 ;  /* 0x000000ff0300720c */ /* 0x000fc60000764270 */
[----:B------:R-:W-:-:S05]  /*4bc0*/  FFMA R5, R84, R23, R5 ;  /* 0x0000001754057223 */ /* 0x000fca0000000005 */
[----:B------:R-:W-:-:S04]  /*4bd0*/  F2FP.F16.F32.PACK_AB R5, RZ, R5 ;  /* 0x00000005ff05723e */ /* 0x000fc800000000ff */
[----:B0-----:R-:W-:Y:S01]  /*4be0*/  PRMT R14, R5, 0x7610, R14 ;  /* 0x00007610050e7816 */ /* 0x001fe2000000000e */
[----:B------:R-:W-:-:S05]  /*4bf0*/  @P2 IMAD.MOV.U32 R5, RZ, RZ, R11 ;  /* 0x000000ffff052224 */ /* 0x000fca00078e000b */
[----:B------:R0:W-:Y:S01]  /*4c00*/  @P2 STG.E.U16 desc[UR38][R4.64+0xf0], R14 ;  /* 0x0000f00e04002986 */ /* 0x0001e2000c101526 */
[----:B------:R-:W-:Y:S05]  /*4c10*/  @!P3 BRA `(.L_x_153) ;  /* 0x000000000004b947 */ /* 0x000fea0003800000 */
[----:B------:R0:W5:Y:S02]  /*4c20*/  LDG.E.LTC128B.U16 R24, desc[UR38][R6.64+0xf2] ;  /* 0x0000f22606187981 */ /* 0x000164000c1e1520 */
.L_x_153:
[----:B------:R-:W-:Y:S05]  /*4c30*/  BSYNC B1 ;  /* 0x0000000000017941 */ /* 0x000fea0003800000 */
.L_x_152:
        /* <DEDUP_REMOVED lines=9> */
.L_x_155:
[----:B------:R-:W-:Y:S05]  /*4cd0*/  BSYNC B1 ;  /* 0x0000000000017941 */ /* 0x000fea0003800000 */
.L_x_154:
[----:B-----5:R-:W-:Y:S01]  /*4ce0*/  HADD2.F32 R5, -RZ, R24.H0_H0 ;  /* 0x20000018ff057230 */ /* 0x020fe20000004100 */
[----:B------:R-:W-:Y:S01]  /*4cf0*/  ISETP.GT.AND P0, PT, R3, 0x8, P0 ;  /* 0x000000080300780c */ /* 0x000fe20000704270 */
[----:B0-----:R-:W-:Y:S01]  /*4d00*/  @P1 IMAD.MOV.U32 R4, RZ, RZ, R12 ;  /* 0x000000ffff041224 */ /* 0x001fe200078e000c */
[----:B------:R-:W-:Y:S02]  /*4d10*/  BSSY B1, `(.L_x_156) ;  /* 0x0000009000017945 */ /* 0x000fe40003800000 */
[----:B------:R-:W-:-:S04]  /*4d20*/  FMUL R5, R5, R90 ;  /* 0x0000005a05057220 */ /* 0x000fc80000400000 */
[----:B------:R-:W-:-:S05]  /*4d30*/  FFMA R5, R86, R23, R5 ;  /* 0x0000001756057223 */ /* 0x000fca0000000005 */
[----:B------:R-:W-:-:S04]  /*4d40*/  F2FP.F16.F32.PACK_AB R5, RZ, R5 ;  /* 0x00000005ff05723e */ /* 0x000fc800000000ff */
[----:B-1-3--:R-:W-:Y:S01]  /*4d50*/  PRMT R6, R5, 0x7610, R6 ;  /* 0x0000761005067816 */ /* 0x00afe20000000006 */
[----:B------:R-:W-:-:S05]  /*4d60*/  @P1 IMAD.MOV.U32 R5, RZ, RZ, R13 ;  /* 0x000000ffff051224 */ /* 0x000fca00078e000d */
[----:B------:R0:W-:Y:S01]  /*4d70*/  @P1 STG.E.U16 desc[UR38][R4.64+0xf0], R6 ;  /* 0x0000f00604001986 */ /* 0x0001e2000c101526 */
[----:B------:R-:W-:Y:S05]  /*4d80*/  @!P0 BRA `(.L_x_157) ;  /* 0x0000000000048947 */ /* 0x000fea0003800000 */
[----:B------:R1:W5:Y:S02]  /*4d90*/  LDG.E.LTC128B.U16 R24, desc[UR38][R8.64+0xf2] ;  /* 0x0000f22608187981 */ /* 0x000364000c1e1520 */
.L_x_157:
[----:B------:R-:W-:Y:S05]  /*4da0*/  BSYNC B1 ;  /* 0x0000000000017941 */ /* 0x000fea0003800000 */
.L_x_156:
[----:B------:R-:W-:Y:S05]  /*4db0*/  @!P0 BRA `(.L_x_158) ;  /* 0x0000001000e88947 */ /* 0x000fea0003800000 */
[----:B-----5:R-:W-:-:S05]  /*4dc0*/  HADD2.F32 R3, -RZ, R24.H0_H0 ;  /* 0x20000018ff037230 */ /* 0x020fca0000004100 */
[----:B0-----:R-:W-:-:S04]  /*4dd0*/  FMUL R4, R3, R90 ;  /* 0x0000005a03047220 */ /* 0x001fc80000400000 */
[----:B------:R-:W-:-:S05]  /*4de0*/  FFMA R4, R87, R23, R4 ;  /* 0x0000001757047223 */ /* 0x000fca0000000004 */
[----:B------:R-:W-:-:S05]  /*4df0*/  F2FP.F16.F32.PACK_AB R4, RZ, R4 ;  /* 0x00000004ff04723e */ /* 0x000fca00000000ff */
[----:B------:R3:W-:Y:S01]  /*4e00*/  STG.E.U16 desc[UR38][R12.64+0xf2], R4 ;  /* 0x0000f2040c007986 */ /* 0x0007e2000c101526 */
[----:B------:R-:W-:Y:S05]  /*4e10*/  BRA `(.L_x_158) ;  /* 0x0000001000d07947 */ /* 0x000fea0003800000 */
.L_x_33:
[----:B------:R-:W-:Y:S01]  /*4e20*/  ISETP.GT.AND P3, PT, R4, 0x1, PT ;  /* 0x000000010400780c */ /* 0x000fe20003f64270 */
[----:B------:R-:W-:Y:S01]  /*4e30*/  ULDC.64 UR4, c[0x0][0x5c0] ;  /* 0x0001700000047ab9 */ /* 0x000fe20000000a00 */
[-C--:B------:R-:W-:Y:S01]  /*4e40*/  FMUL R24, R24, R23.reuse ;  /* 0x0000001718187220 */ /* 0x080fe20000400000 */
[----:B------:R-:W-:Y:S01]  /*4e50*/  LEA R6, P4, R106, UR4, 0x1 ;  /* 0x000000046a067c11 */ /* 0x000fe2000f8808ff */
[-C--:B------:R-:W-:Y:S01]  /*4e60*/  FMUL R25, R25, R23.reuse ;  /* 0x0000001719197220 */ /* 0x080fe20000400000 */
[----:B------:R-:W-:Y:S01]  /*4e70*/  ISETP.GT.AND P0, PT, R3, RZ, P3 ;  /* 0x000000ff0300720c */ /* 0x000fe20001f04270 */
[-C--:B------:R-:W-:Y:S01]  /*4e80*/  FMUL R26, R26, R23.reuse ;  /* 0x000000171a1a7220 */ /* 0x080fe20000400000 */
[----:B------:R-:W-:Y:S01]  /*4e90*/  F2FP.F16.F32.PACK_AB R24, RZ, R24 ;  /* 0x00000018ff18723e */ /* 0x000fe200000000ff */
[-C--:B------:R-:W-:Y:S01]  /*4ea0*/  FMUL R27, R27, R23.reuse ;  /* 0x000000171b1b7220 */ /* 0x080fe20000400000 */
[----:B------:R-:W-:Y:S01]  /*4eb0*/  LEA.HI.X R7, R106, UR5, R103, 0x1, P4 ;  /* 0x000000056a077c11 */ /* 0x000fe2000a0f0c67 */
[----:B------:R-:W-:Y:S01]  /*4ec0*/  FMUL R28, R28, R23 ;  /* 0x000000171c1c7220 */ /* 0x000fe20000400000 */
[----:B------:R-:W-:Y:S01]  /*4ed0*/  F2FP.F16.F32.PACK_AB R25, RZ, R25 ;  /* 0x00000019ff19723e */ /* 0x000fe200000000ff */
[-C--:B------:R-:W-:Y:S01]  /*4ee0*/  FMUL R29, R29, R23.reuse ;  /* 0x000000171d1d7220 */ /* 0x080fe20000400000 */
[----:B------:R-:W-:Y:S01]  /*4ef0*/  ISETP.GT.AND P2, PT, R3, 0x8, P2 ;  /* 0x000000080300780c */ /* 0x000fe20001744270 */
[----:B------:R-:W-:Y:S01]  /*4f00*/  @P1 STG.E.U16 desc[UR38][R6.64], R24 ;  /* 0x0000001806001986 */ /* 0x000fe2000c101526 */
[----:B------:R-:W-:Y:S01]  /*4f10*/  ISETP.GT.AND P1, PT, R4, 0x8, PT ;  /* 0x000000080400780c */ /* 0x000fe20003f24270 */
[-C--:B------:R-:W-:Y:S01]  /*4f20*/  FMUL R30, R30, R23.reuse ;  /* 0x000000171e1e7220 */ /* 0x080fe20000400000 */
[C---:B------:R-:W-:Y:S01]  /*4f30*/  SHF.L.U64.HI R5, R91.reuse, 0x1, R92 ;  /* 0x000000015b057819 */ /* 0x040fe2000001025c */
[----:B------:R-:W-:Y:S01]  /*4f40*/  @P0 STG.E.U16 desc[UR38][R6.64+0x2], R25 ;  /* 0x0000021906000986 */ /* 0x000fe2000c101526 */
[----:B------:R-:W-:Y:S01]  /*4f50*/  LEA R8, P5, R91, R6, 0x1 ;  /* 0x000000065b087211 */ /* 0x000fe200078a08ff */
[-C--:B------:R-:W-:Y:S01]  /*4f60*/  FMUL R31, R31, R23.reuse ;  /* 0x000000171f1f7220 */ /* 0x080fe20000400000 */
[----:B------:R-:W-:Y:S01]  /*4f70*/  ISETP.GT.AND P3, PT, R3, 0x8, P3 ;  /* 0x000000080300780c */ /* 0x000fe20001f64270 */
[-C--:B------:R-:W-:Y:S01]  /*4f80*/  FMUL R32, R32, R23.reuse ;  /* 0x0000001720207220 */ /* 0x080fe20000400000 */
[----:B------:R-:W-:Y:S01]  /*4f90*/  ISETP.GT.AND P0, PT, R4, 0x9, PT ;  /* 0x000000090400780c */ /* 0x000fe20003f04270 */
[----:B------:R-:W-:Y:S01]  /*4fa0*/  IMAD.X R9, R5, 0x1, R7, P5 ;  /* 0x0000000105097824 */ /* 0x000fe200028e0607 */
[----:B------:R-:W-:Y:S01]  /*4fb0*/  ISETP.GT.AND P4, PT, R3, RZ, P1 ;  /* 0x000000ff0300720c */ /* 0x000fe20000f84270 */
[-C--:B------:R-:W-:Y:S01]  /*4fc0*/  FMUL R33, R33, R23.reuse ;  /* 0x0000001721217220 */ /* 0x080fe20000400000 */
[----:B------:R-:W-:Y:S01]  /*4fd0*/  F2FP.F16.F32.PACK_AB R26, RZ, R26 ;  /* 0x0000001aff1a723e */ /* 0x000fe200000000ff */
[-C--:B------:R-:W-:Y:S01]  /*4fe0*/  FMUL R34, R34, R23.reuse ;  /* 0x0000001722227220 */ /* 0x080fe20000400000 */
[----:B------:R-:W-:Y:S01]  /*4ff0*/  ISETP.GT.AND P5, PT, R3, RZ, P0 ;  /* 0x000000ff0300720c */ /* 0x000fe200007a4270 */
[----:B------:R-:W-:Y:S01]  /*5000*/  FMUL R35, R35, R23 ;  /* 0x0000001723237220 */ /* 0x000fe20000400000 */
[----:B------:R-:W-:Y:S01]  /*5010*/  F2FP.F16.F32.PACK_AB R27, RZ, R27 ;  /* 0x0000001bff1b723e */ /* 0x000fe200000000ff */
[----:B------:R-:W-:Y:S01]  /*5020*/  @P2 STG.E.U16 desc[UR38][R8.64], R26 ;  /* 0x0000001a08002986 */ /* 0x000fe2000c101526 */
[----:B------:R-:W-:Y:S01]  /*5030*/  F2FP.F16.F32.PACK_AB R28, RZ, R28 ;  /* 0x0000001cff1c723e */ /* 0x000fe200000000ff */
[-C--:B------:R-:W-:Y:S01]  /*5040*/  FMUL R36, R36, R23.reuse ;  /* 0x0000001724247220 */ /* 0x080fe20000400000 */
[----:B------:R-:W-:Y:S01]  /*5050*/  ISETP.GT.AND P2, PT, R3, 0x8, P1 ;  /* 0x000000080300780c */ /* 0x000fe20000f44270 */
[----:B------:R-:W-:Y:S01]  /*5060*/  @P3 STG.E.U16 desc[UR38][R8.64+0x2], R27 ;  /* 0x0000021b08003986 */ /* 0x000fe2000c101526 */
[----:B------:R-:W-:Y:S01]  /*5070*/  ISETP.GT.AND P1, PT, R4, 0x10, PT ;  /* 0x000000100400780c */ /* 0x000fe20003f24270 */
[----:B------:R-:W-:Y:S01]  /*5080*/  FMUL R37, R37, R23 ;  /* 0x0000001725257220 */ /* 0x000fe20000400000 */
[----:B------:R-:W-:Y:S01]  /*5090*/  F2FP.F16.F32.PACK_AB R29, RZ, R29 ;  /* 0x0000001dff1d723e */ /* 0x000fe200000000ff */
[----:B------:R-:W-:Y:S01]  /*50a0*/  @P4 STG.E.U16 desc[UR38][R6.64+0x10], R28 ;  /* 0x0000101c06004986 */ /* 0x000fe2000c101526 */
[C---:B------:R-:W-:Y:S01]  /*50b0*/  ISETP.GT.AND P3, PT, R3.reuse, 0x8, P0 ;  /* 0x000000080300780c */ /* 0x040fe20000764270 */
[-C--:B------:R-:W-:Y:S01]  /*50c0*/  FMUL R38, R38, R23.reuse ;  /* 0x0000001726267220 */ /* 0x080fe20000400000 */
[----:B------:R-:W-:Y:S01]  /*50d0*/  ISETP.GT.AND P0, PT, R4, 0x11, PT ;  /* 0x000000110400780c */ /* 0x000fe20003f04270 */
[----:B------:R-:W-:Y:S01]  /*50e0*/  @P5 STG.E.U16 desc[UR38][R6.64+0x12], R29 ;  /* 0x0000121d06005986 */ /* 0x000fe2000c101526 */
        /* <DEDUP_REMOVED lines=161> */
[----:B------:R-:W-:Y:S01]  /*5b00*/  FMUL R87, R87, R23 ;  /* 0x0000001757577220 */ /* 0x000fe20000400000 */
[----:B------:R-:W-:-:S02]  /*5b10*/  F2FP.F16.F32.PACK_AB R62, RZ, R62 ;  /* 0x0000003eff3e723e */ /* 0x000fc400000000ff */
[C---:B------:R-:W-:Y:S02]  /*5b20*/  ISETP.GT.AND P5, PT, R3.reuse, RZ, P0 ;  /* 0x000000ff0300720c */ /* 0x040fe400007a4270 */
[----:B------:R-:W-:Y:S01]  /*5b30*/  F2FP.F16.F32.PACK_AB R63, RZ, R63 ;  /* 0x0000003fff3f723e */ /* 0x000fe200000000ff */
[----:B------:R-:W-:Y:S01]  /*5b40*/  @P2 STG.E.U16 desc[UR38][R8.64+0x90], R62 ;  /* 0x0000903e08002986 */ /* 0x000fe2000c101526 */
[----:B------:R-:W-:Y:S02]  /*5b50*/  F2FP.F16.F32.PACK_AB R64, RZ, R64 ;  /* 0x00000040ff40723e */ /* 0x000fe400000000ff */
[C---:B------:R-:W-:Y:S01]  /*5b60*/  ISETP.GT.AND P2, PT, R3.reuse, 0x8, P1 ;  /* 0x000000080300780c */ /* 0x040fe20000f44270 */
[----:B------:R-:W-:Y:S01]  /*5b70*/  @P3 STG.E.U16 desc[UR38][R8.64+0x92], R63 ;  /* 0x0000923f08003986 */ /* 0x000fe2000c101526 */
[----:B------:R-:W-:Y:S02]  /*5b80*/  ISETP.GT.AND P1, PT, R4, 0x58, PT ;  /* 0x000000580400780c */ /* 0x000fe40003f24270 */
[----:B------:R-:W-:Y:S01]  /*5b90*/  F2FP.F16.F32.PACK_AB R65, RZ, R65 ;  /* 0x00000041ff41723e */ /* 0x000fe200000000ff */
[----:B------:R-:W-:Y:S01]  /*5ba0*/  @P4 STG.E.U16 desc[UR38][R6.64+0xa0], R64 ;  /* 0x0000a04006004986 */ /* 0x000fe2000c101526 */
[----:B------:R-:W-:-:S02]  /*5bb0*/  ISETP.GT.AND P3, PT, R3, 0x8, P0 ;  /* 0x000000080300780c */ /* 0x000fc40000764270 */
[----:B------:R-:W-:Y:S01]  /*5bc0*/  ISETP.GT.AND P0, PT, R4, 0x59, PT ;  /* 0x000000590400780c */ /* 0x000fe20003f04270 */
[----:B------:R-:W-:Y:S01]  /*5bd0*/  @P5 STG.E.U16 desc[UR38][R6.64+0xa2], R65 ;  /* 0x0000a24106005986 */ /* 0x000fe2000c101526 */
[C---:B------:R-:W-:Y:S02]  /*5be0*/  ISETP.GT.AND P4, PT, R3.reuse, RZ, P1 ;  /* 0x000000ff0300720c */ /* 0x040fe40000f84270 */
[----:B------:R-:W-:Y:S02]  /*5bf0*/  F2FP.F16.F32.PACK_AB R66, RZ, R66 ;  /* 0x00000042ff42723e */ /* 0x000fe400000000ff */
[----:B------:R-:W-:Y:S02]  /*5c00*/  ISETP.GT.AND P5, PT, R3, RZ, P0 ;  /* 0x000000ff0300720c */ /* 0x000fe400007a4270 */
[----:B------:R-:W-:Y:S01]  /*5c10*/  F2FP.F16.F32.PACK_AB R67, RZ, R67 ;  /* 0x00000043ff43723e */ /* 0x000fe200000000ff */
[----:B------:R-:W-:Y:S01]  /*5c20*/  @P2 STG.E.U16 desc[UR38][R8.64+0xa0], R66 ;  /* 0x0000a04208002986 */ /* 0x000fe2000c101526 */
[----:B------:R-:W-:-:S02]  /*5c30*/  F2FP.F16.F32.PACK_AB R68, RZ, R68 ;  /* 0x00000044ff44723e */ /* 0x000fc400000000ff */
[C---:B------:R-:W-:Y:S01]  /*5c40*/  ISETP.GT.AND P2, PT, R3.reuse, 0x8, P1 ;  /* 0x000000080300780c */ /* 0x040fe20000f44270 */
[----:B------:R-:W-:Y:S01]  /*5c50*/  @P3 STG.E.U16 desc[UR38][R8.64+0xa2], R67 ;  /* 0x0000a24308003986 */ /* 0x000fe2000c101526 */
[C---:B------:R-:W-:Y:S02]  /*5c60*/  ISETP.GT.AND P1, PT, R4.reuse, 0x60, PT ;  /* 0x000000600400780c */ /* 0x040fe40003f24270 */
[----:B------:R-:W-:Y:S01]  /*5c70*/  F2FP.F16.F32.PACK_AB R69, RZ, R69 ;  /* 0x00000045ff45723e */ /* 0x000fe200000000ff */
[----:B------:R-:W-:Y:S01]  /*5c80*/  @P4 STG.E.U16 desc[UR38][R6.64+0xb0], R68 ;  /* 0x0000b04406004986 */ /* 0x000fe2000c101526 */
[C---:B------:R-:W-:Y:S02]  /*5c90*/  ISETP.GT.AND P3, PT, R3.reuse, 0x8, P0 ;  /* 0x000000080300780c */ /* 0x040fe40000764270 */
[----:B------:R-:W-:Y:S01]  /*5ca0*/  ISETP.GT.AND P0, PT, R4, 0x61, PT ;  /* 0x000000610400780c */ /* 0x000fe20003f04270 */
[----:B------:R-:W-:Y:S01]  /*5cb0*/  @P5 STG.E.U16 desc[UR38][R6.64+0xb2], R69 ;  /* 0x0000b24506005986 */ /* 0x000fe2000c101526 */
[----:B------:R-:W-:-:S02]  /*5cc0*/  ISETP.GT.AND P4, PT, R3, RZ, P1 ;  /* 0x000000ff0300720c */ /* 0x000fc40000f84270 */
[C---:B------:R-:W-:Y:S02]  /*5cd0*/  ISETP.GT.AND P5, PT, R3.reuse, RZ, P0 ;  /* 0x000000ff0300720c */ /* 0x040fe400007a4270 */
[----:B------:R-:W-:Y:S02]  /*5ce0*/  F2FP.F16.F32.PACK_AB R70, RZ, R70 ;  /* 0x00000046ff46723e */ /* 0x000fe400000000ff */
[----:B------:R-:W-:Y:S02]  /*5cf0*/  F2FP.F16.F32.PACK_AB R71, RZ, R71 ;  /* 0x00000047ff47723e */ /* 0x000fe400000000ff */
[----:B------:R-:W-:Y:S01]  /*5d00*/  F2FP.F16.F32.PACK_AB R72, RZ, R72 ;  /* 0x00000048ff48723e */ /* 0x000fe200000000ff */
[----:B------:R-:W-:Y:S01]  /*5d10*/  @P2 STG.E.U16 desc[UR38][R8.64+0xb0], R70 ;  /* 0x0000b04608002986 */ /* 0x000fe2000c101526 */
[----:B------:R-:W-:Y:S02]  /*5d20*/  F2FP.F16.F32.PACK_AB R73, RZ, R73 ;  /* 0x00000049ff49723e */ /* 0x000fe400000000ff */
[C---:B------:R-:W-:Y:S01]  /*5d30*/  ISETP.GT.AND P1, PT, R3.reuse, 0x8, P1 ;  /* 0x000000080300780c */ /* 0x040fe20000f24270 */
[----:B------:R-:W-:Y:S01]  /*5d40*/  @P3 STG.E.U16 desc[UR38][R8.64+0xb2], R71 ;  /* 0x0000b24708003986 */ /* 0x000fe2000c101526 */
[----:B------:R-:W-:-:S02]  /*5d50*/  ISETP.GT.AND P2, PT, R3, 0x8, P0 ;  /* 0x000000080300780c */ /* 0x000fc40000744270 */
[C---:B------:R-:W-:Y:S01]  /*5d60*/  ISETP.GT.AND P0, PT, R4.reuse, 0x69, PT ;  /* 0x000000690400780c */ /* 0x040fe20003f04270 */
[----:B------:R-:W-:Y:S01]  /*5d70*/  @P4 STG.E.U16 desc[UR38][R6.64+0xc0], R72 ;  /* 0x0000c04806004986 */ /* 0x000fe2000c101526 */
[----:B------:R-:W-:Y:S02]  /*5d80*/  ISETP.GT.AND P4, PT, R4, 0x68, PT ;  /* 0x000000680400780c */ /* 0x000fe40003f84270 */
[----:B------:R-:W-:Y:S01]  /*5d90*/  F2FP.F16.F32.PACK_AB R74, RZ, R74 ;  /* 0x0000004aff4a723e */ /* 0x000fe200000000ff */
[----:B------:R-:W-:Y:S01]  /*5da0*/  @P5 STG.E.U16 desc[UR38][R6.64+0xc2], R73 ;  /* 0x0000c24906005986 */ /* 0x000fe2000c101526 */
[C---:B------:R-:W-:Y:S02]  /*5db0*/  ISETP.GT.AND P5, PT, R3.reuse, RZ, P4 ;  /* 0x000000ff0300720c */ /* 0x040fe400027a4270 */
[----:B------:R-:W-:Y:S01]  /*5dc0*/  ISETP.GT.AND P3, PT, R3, RZ, P0 ;  /* 0x000000ff0300720c */ /* 0x000fe20000764270 */
[----:B------:R-:W-:Y:S01]  /*5dd0*/  @P1 STG.E.U16 desc[UR38][R8.64+0xc0], R74 ;  /* 0x0000c04a08001986 */ /* 0x000fe2000c101526 */
[----:B------:R-:W-:-:S02]  /*5de0*/  F2FP.F16.F32.PACK_AB R75, RZ, R75 ;  /* 0x0000004bff4b723e */ /* 0x000fc400000000ff */
[----:B------:R-:W-:Y:S02]  /*5df0*/  F2FP.F16.F32.PACK_AB R76, RZ, R76 ;  /* 0x0000004cff4c723e */ /* 0x000fe400000000ff */
[C---:B------:R-:W-:Y:S01]  /*5e00*/  ISETP.GT.AND P4, PT, R3.reuse, 0x8, P4 ;  /* 0x000000080300780c */ /* 0x040fe20002784270 */
[----:B------:R-:W-:Y:S01]  /*5e10*/  @P2 STG.E.U16 desc[UR38][R8.64+0xc2], R75 ;  /* 0x0000c24b08002986 */ /* 0x000fe2000c101526 */
[----:B------:R-:W-:Y:S02]  /*5e20*/  F2FP.F16.F32.PACK_AB R77, RZ, R77 ;  /* 0x0000004dff4d723e */ /* 0x000fe400000000ff */
[C---:B------:R-:W-:Y:S01]  /*5e30*/  ISETP.GT.AND P2, PT, R4.reuse, 0x71, PT ;  /* 0x000000710400780c */ /* 0x040fe20003f44270 */
[----:B------:R-:W-:Y:S01]  /*5e40*/  @P5 STG.E.U16 desc[UR38][R6.64+0xd0], R76 ;  /* 0x0000d04c06005986 */ /* 0x000fe2000c101526 */
[----:B------:R-:W-:Y:S02]  /*5e50*/  ISETP.GT.AND P5, PT, R3, 0x8, P0 ;  /* 0x000000080300780c */ /* 0x000fe400007a4270 */
[C---:B------:R-:W-:Y:S01]  /*5e60*/  ISETP.GT.AND P1, PT, R4.reuse, 0x78, PT ;  /* 0x000000780400780c */ /* 0x040fe20003f24270 */
[----:B------:R-:W-:Y:S01]  /*5e70*/  @P3 STG.E.U16 desc[UR38][R6.64+0xd2], R77 ;  /* 0x0000d24d06003986 */ /* 0x000fe2000c101526 */
[----:B------:R-:W-:-:S02]  /*5e80*/  ISETP.GT.AND P3, PT, R4, 0x70, PT ;  /* 0x000000700400780c */ /* 0x000fc40003f64270 */
[----:B------:R-:W-:Y:S01]  /*5e90*/  ISETP.GT.AND P0, PT, R4, 0x79, PT ;  /* 0x000000790400780c */ /* 0x000fe20003f04270 */
[----:B------:R-:W-:Y:S01]  /*5ea0*/  @P4 IMAD.MOV.U32 R4, RZ, RZ, R8 ;  /* 0x000000ffff044224 */ /* 0x000fe200078e0008 */
[----:B------:R-:W-:Y:S01]  /*5eb0*/  F2FP.F16.F32.PACK_AB R78, RZ, R78 ;  /* 0x0000004eff4e723e */ /* 0x000fe200000000ff */
[----:B------:R-:W-:Y:S01]  /*5ec0*/  @P4 IMAD.MOV.U32 R5, RZ, RZ, R9 ;  /* 0x000000ffff054224 */ /* 0x000fe200078e0009 */
[----:B------:R-:W-:Y:S02]  /*5ed0*/  F2FP.F16.F32.PACK_AB R79, RZ, R79 ;  /* 0x0000004fff4f723e */ /* 0x000fe400000000ff */
[----:B------:R-:W-:Y:S02]  /*5ee0*/  F2FP.F16.F32.PACK_AB R80, RZ, R80 ;  /* 0x00000050ff50723e */ /* 0x000fe400000000ff */
[----:B------:R0:W-:Y:S01]  /*5ef0*/  @P4 STG.E.U16 desc[UR38][R4.64+0xd0], R78 ;  /* 0x0000d04e04004986 */ /* 0x0001e2000c101526 */
[----:B------:R-:W-:Y:S02]  /*5f00*/  ISETP.GT.AND P4, PT, R3, RZ, P2 ;  /* 0x000000ff0300720c */ /* 0x000fe40001784270 */
[----:B------:R-:W-:-:S02]  /*5f10*/  F2FP.F16.F32.PACK_AB R81, RZ, R81 ;  /* 0x00000051ff51723e */ /* 0x000fc400000000ff */
[----:B------:R-:W-:Y:S02]  /*5f20*/  ISETP.GT.AND P2, PT, R3, 0x8, P2 ;  /* 0x000000080300780c */ /* 0x000fe40001744270 */
[----:B------:R-:W-:Y:S02]  /*5f30*/  F2FP.F16.F32.PACK_AB R82, RZ, R82 ;  /* 0x00000052ff52723e */ /* 0x000fe400000000ff */
[----:B------:R-:W-:Y:S02]  /*5f40*/  F2FP.F16.F32.PACK_AB R83, RZ, R83 ;  /* 0x00000053ff53723e */ /* 0x000fe400000000ff */
[----:B------:R-:W-:Y:S01]  /*5f50*/  F2FP.F16.F32.PACK_AB R84, RZ, R84 ;  /* 0x00000054ff54723e */ /* 0x000fe200000000ff */
[----:B0-----:R-:W-:Y:S01]  /*5f60*/  @P5 IMAD.MOV.U32 R4, RZ, RZ, R8 ;  /* 0x000000ffff045224 */ /* 0x001fe200078e0008 */
[----:B------:R-:W-:Y:S01]  /*5f70*/  F2FP.F16.F32.PACK_AB R85, RZ, R85 ;  /* 0x00000055ff55723e */ /* 0x000fe200000000ff */
[----:B------:R-:W-:Y:S01]  /*5f80*/  @P5 IMAD.MOV.U32 R5, RZ, RZ, R9 ;  /* 0x000000ffff055224 */ /* 0x000fe200078e0009 */
[----:B------:R-:W-:-:S02]  /*5f90*/  F2FP.F16.F32.PACK_AB R86, RZ, R86 ;  /* 0x00000056ff56723e */ /* 0x000fc400000000ff */
[----:B------:R-:W-:Y:S02]  /*5fa0*/  F2FP.F16.F32.PACK_AB R87, RZ, R87 ;  /* 0x00000057ff57723e */ /* 0x000fe400000000ff */
[----:B------:R0:W-:Y:S01]  /*5fb0*/  @P5 STG.E.U16 desc[UR38][R4.64+0xd2], R79 ;  /* 0x0000d24f04005986 */ /* 0x0001e2000c101526 */
[C---:B------:R-:W-:Y:S02]  /*5fc0*/  ISETP.GT.AND P5, PT, R3.reuse, RZ, P3 ;  /* 0x000000ff0300720c */ /* 0x040fe40001fa4270 */
[----:B------:R-:W-:-:S11]  /*5fd0*/  ISETP.GT.AND P3, PT, R3, 0x8, P3 ;  /* 0x000000080300780c */ /* 0x000fd60001f64270 */
[----:B0-----:R-:W-:Y:S02]  /*5fe0*/  @P5 IMAD.MOV.U32 R4, RZ, RZ, R6 ;  /* 0x000000ffff045224 */ /* 0x001fe400078e0006 */
[----:B------:R-:W-:-:S05]  /*5ff0*/  @P5 IMAD.MOV.U32 R5, RZ, RZ, R7 ;  /* 0x000000ffff055224 */ /* 0x000fca00078e0007 */
[----:B------:R0:W-:Y:S01]  /*6000*/  @P5 STG.E.U16 desc[UR38][R4.64+0xe0], R80 ;  /* 0x0000e05004005986 */ /* 0x0001e2000c101526 */
[C---:B------:R-:W-:Y:S02]  /*6010*/  ISETP.GT.AND P5, PT, R3.reuse, RZ, P0 ;  /* 0x000000ff0300720c */ /* 0x040fe400007a4270 */
[----:B------:R-:W-:Y:S01]  /*6020*/  ISETP.GT.AND P0, PT, R3, 0x8, P0 ;  /* 0x000000080300780c */ /* 0x000fe20000704270 */
[----:B0-----:R-:W-:Y:S02]  /*6030*/  @P4 IMAD.MOV.U32 R4, RZ, RZ, R6 ;  /* 0x000000ffff044224 */ /* 0x001fe400078e0006 */
[----:B------:R-:W-:-:S05]  /*6040*/  @P4 IMAD.MOV.U32 R5, RZ, RZ, R7 ;  /* 0x000000ffff054224 */ /* 0x000fca00078e0007 */
[----:B------:R0:W-:Y:S01]  /*6050*/  @P4 STG.E.U16 desc[UR38][R4.64+0xe2], R81 ;  /* 0x0000e25104004986 */ /* 0x0001e2000c101526 */
[C---:B------:R-:W-:Y:S02]  /*6060*/  ISETP.GT.AND P4, PT, R3.reuse, RZ, P1 ;  /* 0x000000ff0300720c */ /* 0x040fe40000f84270 */
[----:B------:R-:W-:Y:S01]  /*6070*/  ISETP.GT.AND P1, PT, R3, 0x8, P1 ;  /* 0x000000080300780c */ /* 0x000fe20000f24270 */
[----:B0-----:R-:W-:Y:S02]  /*6080*/  @P3 IMAD.MOV.U32 R4, RZ, RZ, R8 ;  /* 0x000000ffff043224 */ /* 0x001fe400078e0008 */
[----:B------:R-:W-:-:S05]  /*6090*/  @P3 IMAD.MOV.U32 R5, RZ, RZ, R9 ;  /* 0x000000ffff053224 */ /* 0x000fca00078e0009 */
[----:B------:R0:W-:Y:S02]  /*60a0*/  @P3 STG.E.U16 desc[UR38][R4.64+0xe0], R82 ;  /* 0x0000e05204003986 */ /* 0x0001e4000c101526 */
[----:B0-----:R-:W-:Y:S02]  /*60b0*/  @P2 IMAD.MOV.U32 R4, RZ, RZ, R8 ;  /* 0x000000ffff042224 */ /* 0x001fe400078e0008 */
[----:B------:R-:W-:-:S05]  /*60c0*/  @P2 IMAD.MOV.U32 R5, RZ, RZ, R9 ;  /* 0x000000ffff052224 */ /* 0x000fca00078e0009 */
[----:B------:R0:W-:Y:S02]  /*60d0*/  @P2 STG.E.U16 desc[UR38][R4.64+0xe2], R83 ;  /* 0x0000e25304002986 */ /* 0x0001e4000c101526 */
[----:B0-----:R-:W-:Y:S02]  /*60e0*/  @P4 IMAD.MOV.U32 R4, RZ, RZ, R6 ;  /* 0x000000ffff044224 */ /* 0x001fe400078e0006 */
[----:B------:R-:W-:-:S05]  /*60f0*/  @P4 IMAD.MOV.U32 R5, RZ, RZ, R7 ;  /* 0x000000ffff054224 */ /* 0x000fca00078e0007 */
[----:B------:R0:W-:Y:S04]  /*6100*/  @P4 STG.E.U16 desc[UR38][R4.64+0xf0], R84 ;  /* 0x0000f05404004986 */ /* 0x0001e8000c101526 */
[----:B------:R1:W-:Y:S01]  /*6110*/  @P5 STG.E.U16 desc[UR38][R6.64+0xf2], R85 ;  /* 0x0000f25506005986 */ /* 0x0003e2000c101526 */
[----:B0-----:R-:W-:Y:S02]  /*6120*/  @P1 IMAD.MOV.U32 R4, RZ, RZ, R8 ;  /* 0x000000ffff041224 */ /* 0x001fe400078e0008 */
[----:B------:R-:W-:-:S05]  /*6130*/  @P1 IMAD.MOV.U32 R5, RZ, RZ, R9 ;  /* 0x000000ffff051224 */ /* 0x000fca00078e0009 */
[----:B------:R1:W-:Y:S04]  /*6140*/  @P1 STG.E.U16 desc[UR38][R4.64+0xf0], R86 ;  /* 0x0000f05604001986 */ /* 0x0003e8000c101526 */
[----:B------:R1:W-:Y:S02]  /*6150*/  @P0 STG.E.U16 desc[UR38][R8.64+0xf2], R87 ;  /* 0x0000f25708000986 */ /* 0x0003e4000c101526 */
.L_x_158:
[----:B------:R-:W-:Y:S05]  /*6160*/  BSYNC B0 ;  /* 0x0000000000007941 */ /* 0x000fea0003800000 */
.L_x_32:
[----:B------:R-:W-:Y:S01]  /*6170*/  IADD3 R16, P0, R16, UR36, RZ ;  /* 0x0000002410107c10 */ /* 0x000fe2000ff1e0ff */
[----:B------:R-:W-:Y:S01]  /*6180*/  ULDC.64 UR4, c[0x0][0x650] ;  /* 0x0001940000047ab9 */ /* 0x000fe20000000a00 */
[----:B------:R-:W-:Y:S01]  /*6190*/  PRMT R3, RZ, 0x7610, R3 ;  /* 0x00007610ff037816 */ /* 0x000fe20000000003 */
[----:B------:R-:W-:Y:S01]  /*61a0*/  IMAD.MOV.U32 R100, RZ, RZ, -0x1 ;  /* 0xffffffffff647424 */ /* 0x000fe200078e00ff */
[----:B------:R-:W-:Y:S01]  /*61b0*/  IADD3.X R17, R17, UR42, RZ, P0, !PT ;  /* 0x0000002a11117c10 */ /* 0x000fe200087fe4ff */
[----:B------:R-:W-:Y:S01]  /*61c0*/  IMAD.MOV.U32 R101, RZ, RZ, -0x1 ;  /* 0xffffffffff657424 */ /* 0x000fe200078e00ff */
[----:B------:R-:W-:-:S04]  /*61d0*/  ISETP.GE.U32.AND P0, PT, R16, UR4, PT ;  /* 0x0000000410007c0c */ /* 0x000fc8000bf06070 */
[----:B------:R-:W-:-:S13]  /*61e0*/  ISETP.GE.U32.AND.EX P0, PT, R17, UR5, PT, P0 ;  /* 0x0000000511007c0c */ /* 0x000fda000bf06100 */
[----:B------:R-:W-:Y:S05]  /*61f0*/  @P0 BRA `(.L_x_159) ;  /* 0x00000004004c0947 */ /* 0x000fea0003800000 */
[----:B------:R-:W0:Y:S01]  /*6200*/  LDC.64 R10, c[0x0][0x628] ;  /* 0x00018a00ff0a7b82 */ /* 0x000e220000000a00 */
[----:B---3--:R-:W3:Y:S01]  /*6210*/  S2R R12, SR_CTAID.X ;  /* 0x00000000000c7919 */ /* 0x008ee20000002500 */
[----:B-12-4-:R-:W-:Y:S02]  /*6220*/  IMAD.MOV.U32 R8, RZ, RZ, R16 ;  /* 0x000000ffff087224 */ /* 0x016fe400078e0010 */
[----:B------:R-:W-:Y:S01]  /*6230*/  IMAD.MOV.U32 R9, RZ, RZ, R17 ;  /* 0x000000ffff097224 */ /* 0x000fe200078e0011 */
[----:B------:R-:W1:Y:S03]  /*6240*/  S2R R20, SR_CTAID.Y ;  /* 0x0000000000147919 */ /* 0x000e660000002600 */
[----:B------:R-:W2:Y:S08]  /*6250*/  LDC R0, c[0x0][0x630] ;  /* 0x00018c00ff007b82 */ /* 0x000eb00000000800 */
[----:B------:R-:W4:Y:S01]  /*6260*/  LDC.64 R14, c[0x0][0x620] ;  /* 0x00018800ff0e7b82 */ /* 0x000f220000000a00 */
[----:B0-----:R-:W-:-:S04]  /*6270*/  ISETP.NE.U32.AND P0, PT, R10, RZ, PT ;  /* 0x000000ff0a00720c */ /* 0x001fc80003f05070 */
[----:B------:R-:W-:-:S13]  /*6280*/  ISETP.NE.AND.EX P0, PT, R11, RZ, PT, P0 ;  /* 0x000000ff0b00720c */ /* 0x000fda0003f05300 */
[----:B-1234-:R-:W-:Y:S05]  /*6290*/  @!P0 BRA `(.L_x_160) ;  /* 0x0000000000288947 */ /* 0x01efea0003800000 */
        /* <DEDUP_REMOVED lines=10> */
.L_x_160:
[-CC-:B------:R-:W-:Y:S01]  /*6340*/  SHF.R.U64 R101, R8, R0.reuse, R9.reuse ;  /* 0x0000000008657219 */ /* 0x180fe20000001209 */
[----:B------:R-:W0:Y:S01]  /*6350*/  LDC.64 R26, c[0x0][0x640] ;  /* 0x00019000ff1a7b82 */ /* 0x000e220000000a00 */
[----:B------:R-:W-:Y:S01]  /*6360*/  SHF.R.U32.HI R0, RZ, R0, R9 ;  /* 0x00000000ff007219 */ /* 0x000fe20000011609 */
[----:B------:R-:W-:Y:S01]  /*6370*/  ULDC UR4, c[0x0][0x150] ;  /* 0x0000540000047ab9 */ /* 0x000fe20000000800 */
[----:B------:R-:W-:Y:S02]  /*6380*/  IADD3 R3, P0, RZ, -R101, RZ ;  /* 0x80000065ff037210 */ /* 0x000fe40007f1e0ff */
[----:B------:R-:W-:-:S03]  /*6390*/  I2FP.F32.U32 R7, R12 ;  /* 0x0000000c00077245 */ /* 0x000fc60000201000 */
[----:B------:R-:W1:Y:S01]  /*63a0*/  LDC R6, c[0x0][0x618] ;  /* 0x00018600ff067b82 */ /* 0x000e620000000800 */
[----:B------:R-:W-:Y:S02]  /*63b0*/  IMAD.X R5, RZ, RZ, ~R0, P0 ;  /* 0x000000ffff057224 */ /* 0x000fe400000e0e00 */
[----:B------:R-:W-:Y:S01]  /*63c0*/  FMUL R7, R7, UR4 ;  /* 0x0000000407077c20 */ /* 0x000fe20008400000 */
[----:B------:R-:W-:Y:S01]  /*63d0*/  ULDC UR4, c[0x0][0x154] ;  /* 0x0000550000047ab9 */ /* 0x000fe20000000800 */
[-C--:B------:R-:W-:Y:S02]  /*63e0*/  IMAD R0, R5, R14.reuse, RZ ;  /* 0x0000000e05007224 */ /* 0x080fe400078e02ff */
[C---:B------:R-:W-:Y:S01]  /*63f0*/  IMAD.WIDE.U32 R4, R3.reuse, R14, R16 ;  /* 0x0000000e03047225 */ /* 0x040fe200078e0010 */
[----:B------:R-:W2:Y:S01]  /*6400*/  LDC R8, c[0x0][0x608] ;  /* 0x00018200ff087b82 */ /* 0x000ea20000000800 */
[----:B------:R-:W3:Y:S02]  /*6410*/  F2I.U32.TRUNC.NTZ R7, R7 ;  /* 0x0000000700077305 */ /* 0x000ee4000020f000 */
[----:B------:R-:W-:Y:S01]  /*6420*/  IMAD R3, R3, R15, R0 ;  /* 0x0000000f03037224 */ /* 0x000fe200078e0200 */
[----:B------:R-:W-:-:S03]  /*6430*/  I2FP.F32.U32 R0, R20 ;  /* 0x0000001400007245 */ /* 0x000fc60000201000 */
[----:B------:R-:W-:Y:S01]  /*6440*/  IMAD.IADD R3, R5, 0x1, R3 ;  /* 0x0000000105037824 */ /* 0x000fe200078e0203 */
[----:B------:R-:W4:Y:S01]  /*6450*/  LDC R11, c[0x0][0x658] ;  /* 0x00019600ff0b7b82 */ /* 0x000f220000000800 */
[----:B0-----:R-:W-:-:S04]  /*6460*/  ISETP.NE.U32.AND P0, PT, R26, RZ, PT ;  /* 0x000000ff1a00720c */ /* 0x001fc80003f05070 */
[----:B------:R-:W-:-:S03]  /*6470*/  ISETP.NE.AND.EX P0, PT, R27, RZ, PT, P0 ;  /* 0x000000ff1b00720c */ /* 0x000fc60003f05300 */
[----:B------:R-:W0:Y:S01]  /*6480*/  LDC R9, c[0x0][0x144] ;  /* 0x00005100ff097b82 */ /* 0x000e220000000800 */
[-C--:B-1----:R-:W-:Y:S01]  /*6490*/  SHF.R.U64 R10, R4, R6.reuse, R3 ;  /* 0x00000006040a7219 */ /* 0x082fe20000001203 */
[----:B---3--:R-:W-:Y:S01]  /*64a0*/  IMAD.MOV R7, RZ, RZ, -R7 ;  /* 0x000000ffff077224 */ /* 0x008fe200078e0a07 */
[----:B------:R-:W-:Y:S01]  /*64b0*/  SHF.R.U32.HI R3, RZ, R6, R3 ;  /* 0x00000006ff037219 */ /* 0x000fe20000011603 */
[----:B------:R-:W-:-:S04]  /*64c0*/  FMUL R6, R0, UR4 ;  /* 0x0000000400067c20 */ /* 0x000fc80008400000 */
[----:B------:R-:W1:Y:S01]  /*64d0*/  LDC R21, c[0x0][0x148] ;  /* 0x00005200ff157b82 */ /* 0x000e620000000800 */
[----:B------:R3:W0:Y:S01]  /*64e0*/  F2I.U32.TRUNC.NTZ R14, R6 ;  /* 0x00000006000e7305 */ /* 0x000622000020f000 */
[-CC-:B--2---:R-:W-:Y:S02]  /*64f0*/  SHF.R.U64 R13, R10, R8.reuse, R3.reuse ;  /* 0x000000080a0d7219 */ /* 0x184fe40000001203 */
[----:B------:R-:W-:-:S04]  /*6500*/  SHF.R.U32.HI R0, RZ, R8, R3 ;  /* 0x00000008ff007219 */ /* 0x000fc80000011603 */
[----:B-----5:R-:W2:Y:S01]  /*6510*/  LDC R24, c[0x0][0x648] ;  /* 0x00019200ff187b82 */ /* 0x020ea20000000800 */
[-CC-:B----4-:R-:W-:Y:S02]  /*6520*/  SHF.R.U64 R15, R13, R11.reuse, R0.reuse ;  /* 0x0000000b0d0f7219 */ /* 0x190fe40000001200 */
[----:B------:R-:W-:-:S03]  /*6530*/  SHF.R.U32.HI R5, RZ, R11, R0 ;  /* 0x0000000bff057219 */ /* 0x000fc60000011600 */
[----:B------:R-:W-:Y:S02]  /*6540*/  IMAD.MOV.U32 R4, RZ, RZ, R15 ;  /* 0x000000ffff047224 */ /* 0x000fe400078e000f */
[----:B------:R-:W4:Y:S01]  /*6550*/  LDC R28, c[0x0][0x638] ;  /* 0x00018e00ff1c7b82 */ /* 0x000f220000000800 */
[----:B0-----:R-:W-:-:S07]  /*6560*/  IMAD R25, R9, R7, R12 ;  /* 0x0000000709197224 */ /* 0x001fce00078e020c */
[----:B------:R-:W0:Y:S08]  /*6570*/  LDC R29, c[0x0][0x610] ;  /* 0x00018400ff1d7b82 */ /* 0x000e300000000800 */
[----:B------:R-:W0:Y:S01]  /*6580*/  LDC R30, c[0x0][0x600] ;  /* 0x00018000ff1e7b82 */ /* 0x000e220000000800 */
[----:B-123--:R-:W-:Y:S05]  /*6590*/  @!P0 BRA `(.L_x_161) ;  /* 0x0000000000288947 */ /* 0x00efea0003800000 */
[----:B------:R-:W1:Y:S02]  /*65a0*/  LDC R0, c[0x0][0x64c] ;  /* 0x00019300ff007b82 */ /* 0x000e640000000800 */
[----:B-1----:R-:W-:-:S05]  /*65b0*/  IADD3 R3, P0, R15, R0, RZ ;  /* 0x000000000f037210 */ /* 0x002fca0007f1e0ff */
        /* <DEDUP_REMOVED lines=8> */
.L_x_161:
[----:B------:R-:W-:Y:S01]  /*6640*/  ISETP.NE.AND P0, PT, R2, 0x1, PT ;  /* 0x000000010200780c */ /* 0x000fe20003f05270 */
[----:B------:R-:W-:Y:S01]  /*6650*/  IMAD.MOV R14, RZ, RZ, -R14 ;  /* 0x000000ffff0e7224 */ /* 0x000fe200078e0a0e */
[----:B------:R-:W-:Y:S02]  /*6660*/  SHF.R.U64 R3, R4, R24, R5 ;  /* 0x0000001804037219 */ /* 0x000fe40000001205 */
[----:B------:R-:W-:Y:S02]  /*6670*/  LOP3.LUT R0, R13, R98, RZ, 0xc0, !PT ;  /* 0x000000620d007212 */ /* 0x000fe400078ec0ff */
[----:B------:R-:W-:Y:S01]  /*6680*/  LOP3.LUT R10, R10, R97, RZ, 0xc0, !PT ;  /* 0x000000610a0a7212 */ /* 0x000fe200078ec0ff */
[----:B------:R-:W-:Y:S02]  /*6690*/  IMAD.MOV R4, RZ, RZ, -R3 ;  /* 0x000000ffff047224 */ /* 0x000fe400078e0a03 */
[----:B------:R-:W-:Y:S02]  /*66a0*/  IMAD R0, R93, R3, R0 ;  /* 0x000000035d007224 */ /* 0x000fe400078e0200 */
[----:B----4-:R-:W-:-:S02]  /*66b0*/  IMAD R3, R4, R28, R15 ;  /* 0x0000001c04037224 */ /* 0x010fc400078e020f */
[----:B------:R-:W-:Y:S02]  /*66c0*/  @P0 IMAD R25, R21, R14, R20 ;  /* 0x0000000e15190224 */ /* 0x000fe400078e0214 */
[----:B0-----:R-:W-:Y:S02]  /*66d0*/  IMAD R5, R3, R30, R10 ;  /* 0x0000001e03057224 */ /* 0x001fe400078e020a */
[----:B------:R-:W-:Y:S02]  /*66e0*/  IMAD R0, R0, R29, R25 ;  /* 0x0000001d00007224 */ /* 0x000fe400078e0219 */
[----:B------:R-:W-:-:S03]  /*66f0*/  IMAD.MOV.U32 R4, RZ, RZ, 0x1 ;  /* 0x00000001ff047424 */ /* 0x000fc600078e00ff */
[----:B------:R-:W-:Y:S02]  /*6700*/  SEL R100, R5, R0, !P0 ;  /* 0x0000000005647207 */ /* 0x000fe40004000000 */
[----:B------:R-:W-:Y:S02]  /*6710*/  PRMT R3, R4, 0x7610, R3 ;  /* 0x0000761004037816 */ /* 0x000fe40000000003 */
[----:B------:R-:W-:-:S07]  /*6720*/  SEL R0, R0, R5, !P0 ;  /* 0x0000000500007207 */ /* 0x000fce0004000000 */
.L_x_159:
[----:B------:R-:W-:Y:S01]  /*6730*/  UIADD3 UR41, UR43, UR41, URZ ;  /* 0x000000292b297290 */ /* 0x000fe2000fffe03f */
[----:B------:R-:W-:Y:S01]  /*6740*/  LOP3.LUT P0, RZ, R3, 0xff, RZ, 0xc0, !PT ;  /* 0x000000ff03ff7812 */ /* 0x000fe2000780c0ff */
[----:B------:R-:W-:Y:S02]  /*6750*/  IMAD.MOV.U32 R103, RZ, RZ, R0 ;  /* 0x000000ffff677224 */ /* 0x000fe400078e0000 */
[----:B------:R-:W-:Y:S02]  /*6760*/  USHF.R.U32.HI UR4, URZ, 0x2, UR41 ;  /* 0x000000023f047899 */ /* 0x000fe40008011629 */
[----:B------:R-:W-:Y:S02]  /*6770*/  UISETP.GT.U32.AND UP1, UPT, UR41, 0x3, UPT ;  /* 0x000000032900788c */ /* 0x000fe4000bf24070 */
[----:B------:R-:W-:Y:S02]  /*6780*/  ULOP3.LUT UR4, UR4, 0x1, URZ, 0xc0, !UPT ;  /* 0x0000000104047892 */ /* 0x000fe4000f8ec03f */
[----:B------:R-:W-:-:S02]  /*6790*/  UISETP.LT.U32.AND UP1, UPT, UR43, 0x4, UP1 ;  /* 0x000000042b00788c */ /* 0x000fc40008f21070 */
[----:B------:R-:W-:Y:S02]  /*67a0*/  UISETP.NE.U32.AND UP0, UPT, UR4, 0x1, UPT ;  /* 0x000000010400788c */ /* 0x000fe4000bf05070 */
[----:B------:R-:W-:Y:S02]  /*67b0*/  USEL UR5, URZ, 0x1, !UP1 ;  /* 0x000000013f057887 */ /* 0x000fe4000c800000 */
[----:B------:R-:W-:Y:S02]  /*67c0*/  UISETP.GT.U32.AND UP0, UPT, UR43, 0x3, !UP0 ;  /* 0x000000032b00788c */ /* 0x000fe4000c704070 */
[----:B------:R-:W-:Y:S02]  /*67d0*/  ULOP3.LUT UR41, UR41, 0x3, URZ, 0xc0, !UPT ;  /* 0x0000000329297892 */ /* 0x000fe4000f8ec03f */
[----:B------:R-:W-:-:S04]  /*67e0*/  USEL UR4, URZ, 0x1, !UP0 ;  /* 0x000000013f047887 */ /* 0x000fc8000c000000 */
[----:B------:R-:W-:Y:S01]  /*67f0*/  ULOP3.LUT UR40, UR4, UR40, UR5, 0x96, !UPT ;  /* 0x0000002804287292 */ /* 0x000fe2000f8e9605 */
[----:B------:R-:W-:Y:S11]  /*6800*/  @P0 BRA `(.L_x_162) ;  /* 0xffffffac001c0947 */ /* 0x000ff6000383ffff */
[----:B------:R-:W-:Y:S05]  /*6810*/  EXIT ;  /* 0x000000000000794d */ /* 0x000fea0003800000 */
.L_x_7:
        /* <DEDUP_REMOVED lines=26> */
.L_x_164:
[----:B------:R-:W0:Y:S01]  /*69c0*/  LDC.64 R28, c[0x0][0x640] ;  /* 0x00019000ff1c7b82 */ /* 0x000e220000000a00 */
[-CC-:B------:R-:W-:Y:S01]  /*69d0*/  SHF.R.U64 R22, R14, R6.reuse, R15.reuse ;  /* 0x000000060e167219 */ /* 0x180fe2000000120f */
[----:B------:R-:W-:Y:S01]  /*69e0*/  IMAD.MOV.U32 R30, RZ, RZ, 0x1 ;  /* 0x00000001ff1e7424 */ /* 0x000fe200078e00ff */
[----:B------:R-:W-:Y:S02]  /*69f0*/  SHF.R.U32.HI R6, RZ, R6, R15 ;  /* 0x00000006ff067219 */ /* 0x000fe4000001160f */
[----:B------:R-:W-:-:S03]  /*6a00*/  IADD3 R13, P0, RZ, -R22, RZ ;  /* 0x80000016ff0d7210 */ /* 0x000fc60007f1e0ff */
[----:B------:R-:W1:Y:S02]  /*6a10*/  LDC R12, c[0x0][0x618] ;  /* 0x00018600ff0c7b82 */ /* 0x000e640000000800 */
[----:B------:R-:W-:-:S04]  /*6a20*/  IMAD.X R11, RZ, RZ, ~R6, P0 ;  /* 0x000000ffff0b7224 */ /* 0x000fc800000e0e06 */
[-C--:B------:R-:W-:Y:S02]  /*6a30*/  IMAD R6, R11, R24.reuse, RZ ;  /* 0x000000180b067224 */ /* 0x080fe400078e02ff */
[----:B------:R-:W2:Y:S01]  /*6a40*/  LDC R14, c[0x0][0x608] ;  /* 0x00018200ff0e7b82 */ /* 0x000ea20000000800 */
[----:B------:R-:W-:-:S04]  /*6a50*/  IMAD.WIDE.U32 R10, R13, R24, R16 ;  /* 0x000000180d0a7225 */ /* 0x000fc800078e0010 */
[----:B------:R-:W-:-:S03]  /*6a60*/  IMAD R13, R13, R25, R6 ;  /* 0x000000190d0d7224 */ /* 0x000fc600078e0206 */
[----:B------:R-:W3:Y:S01]  /*6a70*/  LDC R27, c[0x0][0x658] ;  /* 0x00019600ff1b7b82 */ /* 0x000ee20000000800 */
[----:B------:R-:W-:Y:S01]  /*6a80*/  IMAD.IADD R11, R11, 0x1, R13 ;  /* 0x000000010b0b7824 */ /* 0x000fe200078e020d */
[----:B0-----:R-:W-:-:S04]  /*6a90*/  ISETP.NE.U32.AND P0, PT, R28, RZ, PT ;  /* 0x000000ff1c00720c */ /* 0x001fc80003f05070 */
[----:B------:R-:W-:Y:S02]  /*6aa0*/  ISETP.NE.AND.EX P0, PT, R29, RZ, PT, P0 ;  /* 0x000000ff1d00720c */ /* 0x000fe40003f05300 */
[----:B------:R-:W0:Y:S01]  /*6ab0*/  LDC R20, c[0x0][0x600] ;  /* 0x00018000ff147b82 */ /* 0x000e220000000800 */
[-CC-:B-1----:R-:W-:Y:S01]  /*6ac0*/  SHF.R.U64 R8, R10, R12.reuse, R11.reuse ;  /* 0x0000000c0a087219 */ /* 0x182fe2000000120b */
[----:B------:R-:W-:Y:S01]  /*6ad0*/  IMAD.MOV.U32 R10, RZ, RZ, -0x1 ;  /* 0xffffffffff0a7424 */ /* 0x000fe200078e00ff */
[----:B------:R-:W-:-:S05]  /*6ae0*/  SHF.R.U32.HI R11, RZ, R12, R11 ;  /* 0x0000000cff0b7219 */ /* 0x000fca000001160b */
[----:B------:R-:W1:Y:S01]  /*6af0*/  LDC R24, c[0x0][0x648] ;  /* 0x00019200ff187b82 */ /* 0x000e620000000800 */
[-CC-:B--2---:R-:W-:Y:S02]  /*6b00*/  SHF.R.U64 R21, R8, R14.reuse, R11.reuse ;  /* 0x0000000e08157219 */ /* 0x184fe4000000120b */
[----:B------:R-:W-:-:S05]  /*6b10*/  SHF.R.U32.HI R6, RZ, R14, R11 ;  /* 0x0000000eff067219 */ /* 0x000fca000001160b */
[----:B------:R-:W2:Y:S01]  /*6b20*/  LDC R26, c[0x0][0x638] ;  /* 0x00018e00ff1a7b82 */ /* 0x000ea20000000800 */
[-C--:B---3--:R-:W-:Y:S02]  /*6b30*/  SHF.L.U32 R10, R10, R27.reuse, RZ ;  /* 0x0000001b0a0a7219 */ /* 0x088fe400000006ff */
[-CC-:B------:R-:W-:Y:S02]  /*6b40*/  SHF.R.U64 R25, R21, R27.reuse, R6.reuse ;  /* 0x0000001b15197219 */ /* 0x180fe40000001206 */
[----:B------:R-:W-:Y:S02]  /*6b50*/  LOP3.LUT R32, RZ, R10, RZ, 0x33, !PT ;  /* 0x0000000aff207212 */ /* 0x000fe400078e33ff */
[----:B------:R-:W-:Y:S01]  /*6b60*/  SHF.R.U32.HI R11, RZ, R27, R6 ;  /* 0x0000001bff0b7219 */ /* 0x000fe20000011606 */
[----:B------:R-:W3:Y:S01]  /*6b70*/  LDC R31, c[0x0][0x610] ;  /* 0x00018400ff1f7b82 */ /* 0x000ee20000000800 */
[----:B------:R-:W-:Y:S01]  /*6b80*/  IMAD.MOV.U32 R10, RZ, RZ, R25 ;  /* 0x000000ffff0a7224 */ /* 0x000fe200078e0019 */
[----:B------:R-:W-:Y:S06]  /*6b90*/  @!P0 BRA `(.L_x_165) ;  /* 0x0000000000288947 */ /* 0x000fec0003800000 */
        /* <DEDUP_REMOVED lines=10> */
.L_x_165:
[----:B------:R-:W-:Y:S02]  /*6c40*/  ISETP.NE.AND P0, PT, R2, 0x1, PT ;  /* 0x000000010200780c */ /* 0x000fe40003f05270 */
[----:B-1----:R-:W-:Y:S01]  /*6c50*/  SHF.R.U64 R6, R10, R24, R11 ;  /* 0x000000180a067219 */ /* 0x002fe2000000120b */
[----:B0-----:R-:W-:Y:S01]  /*6c60*/  VIADD R11, R20, 0xffffffff ;  /* 0xffffffff140b7836 */ /* 0x001fe20000000000 */
[----:B------:R-:W-:Y:S02]  /*6c70*/  SHF.L.U32 R30, R30, R27, RZ ;  /* 0x0000001b1e1e7219 */ /* 0x000fe400000006ff */
[----:B------:R-:W-:Y:S01]  /*6c80*/  LOP3.LUT R5, R21, R32, RZ, 0xc0, !PT ;  /* 0x0000002015057212 */ /* 0x000fe200078ec0ff */
[----:B------:R-:W-:-:S04]  /*6c90*/  IMAD.MOV R10, RZ, RZ, -R6 ;  /* 0x000000ffff0a7224 */ /* 0x000fc800078e0a06 */
[----:B------:R-:W-:Y:S01]  /*6ca0*/  IMAD R6, R30, R6, R5 ;  /* 0x000000061e067224 */ /* 0x000fe200078e0205 */
[----:B------:R-:W-:Y:S01]  /*6cb0*/  LOP3.LUT R5, R8, R11, RZ, 0xc0, !PT ;  /* 0x0000000b08057212 */ /* 0x000fe200078ec0ff */
[----:B------:R-:W-:Y:S02]  /*6cc0*/  @P0 IMAD R7, R9, R23, R4 ;  /* 0x0000001709070224 */ /* 0x000fe400078e0204 */
[----:B--2---:R-:W-:Y:S02]  /*6cd0*/  IMAD R4, R10, R26, R25 ;  /* 0x0000001a0a047224 */ /* 0x004fe400078e0219 */
[----:B---3--:R-:W-:Y:S02]  /*6ce0*/  IMAD R7, R6, R31, R7 ;  /* 0x0000001f06077224 */ /* 0x008fe400078e0207 */
[----:B------:R-:W-:Y:S02]  /*6cf0*/  IMAD R4, R4, R20, R5 ;  /* 0x0000001404047224 */ /* 0x000fe400078e0205 */
[----:B------:R-:W-:-:S02]  /*6d00*/  IMAD.MOV.U32 R8, RZ, RZ, 0x1 ;  /* 0x00000001ff087424 */ /* 0x000fc400078e00ff */
[----:B------:R-:W-:Y:S01]  /*6d10*/  IMAD.MOV.U32 R6, RZ, RZ, R22 ;  /* 0x000000ffff067224 */ /* 0x000fe200078e0016 */
[----:B------:R-:W-:Y:S02]  /*6d20*/  SEL R20, R4, R7, !P0 ;  /* 0x0000000704147207 */ /* 0x000fe40004000000 */
[----:B------:R-:W-:-:S07]  /*6d30*/  SEL R21, R7, R4, !P0 ;  /* 0x0000000407157207 */ /* 0x000fce0004000000 */
.L_x_163:
[----:B------:R-:W-:-:S08]  /*6d40*/  NOP ;  /* 0x0000000000007918 */ /* 0x000fd00000000000 */
[----:B------:R-:W0:-:S00]  /*6d50*/  USETMAXREG.DEALLOC.CTAPOOL 0x28 ;  /* 0x00000028000079c8 */ /* 0x000e0000080e0500 */
[----:B0-----:R-:W-:-:S13]  /*6d60*/  ISETP.NE.AND P0, PT, R3, RZ, PT ;  /* 0x000000ff0300720c */ /* 0x001fda0003f05270 */
[----:B------:R-:W-:Y:S05]  /*6d70*/  @P0 EXIT ;  /* 0x000000000000094d */ /* 0x000fea0003800000 */
[----:B------:R-:W-:Y:S01]  /*6d80*/  LOP3.LUT P0, RZ, R8, 0xff, RZ, 0xc0, !PT ;  /* 0x000000ff08ff7812 */ /* 0x000fe2000780c0ff */
[----:B------:R-:W-:Y:S02]  /*6d90*/  IMAD.MOV.U32 R3, RZ, RZ, 0x1 ;  /* 0x00000001ff037424 */ /* 0x000fe400078e00ff */
[----:B------:R-:W-:-:S10]  /*6da0*/  IMAD.MOV.U32 R8, RZ, RZ, RZ ;  /* 0x000000ffff087224 */ /* 0x000fd400078e00ff */
[----:B------:R-:W-:Y:S05]  /*6db0*/  @!P0 BRA `(.L_x_166) ;  /* 0x0000000c00548947 */ /* 0x000fea0003800000 */
[----:B------:R-:W0:Y:S01]  /*6dc0*/  LDC R3, c[0x0][0x28c] ;  /* 0x0000a300ff037b82 */ /* 0x000e220000000800 */
[----:B------:R-:W1:Y:S01]  /*6dd0*/  S2R R12, SR_CgaCtaId ;  /* 0x00000000000c7919 */ /* 0x000e620000008800 */
[----:B------:R-:W-:Y:S01]  /*6de0*/  ULDC UR5, c[0x0][0x658] ;  /* 0x0001960000057ab9 */ /* 0x000fe20000000800 */
[----:B------:R-:W-:Y:S01]  /*6df0*/  UMOV UR6, 0xffffffff ;  /* 0xffffffff00067882 */ /* 0x000fe20000000000 */
[----:B------:R-:W-:Y:S01]  /*6e00*/  BSSY B0, `(.L_x_166) ;  /* 0x00000d0000007945 */ /* 0x000fe20003800000 */
[----:B------:R-:W-:Y:S01]  /*6e10*/  USHF.L.U32 UR6, UR6, UR5, URZ ;  /* 0x0000000506067299 */ /* 0x000fe2000800063f */
[----:B------:R-:W-:Y:S01]  /*6e20*/  IMAD.MOV.U32 R10, RZ, RZ, 0x1 ;  /* 0x00000001ff0a7424 */ /* 0x000fe200078e00ff */
[----:B------:R-:W-:Y:S01]  /*6e30*/  LOP3.LUT R19, R18, 0x2, RZ, 0xfc, !PT ;  /* 0x0000000212137812 */ /* 0x000fe200078efcff */
[----:B------:R-:W-:Y:S01]  /*6e40*/  IMAD.MOV.U32 R8, RZ, RZ, RZ ;  /* 0x000000ffff087224 */ /* 0x000fe200078e00ff */
[----:B------:R-:W-:Y:S01]  /*6e50*/  ULDC UR4, c[0x0][0x600] ;  /* 0x0001800000047ab9 */ /* 0x000fe20000000800 */
[----:B------:R-:W-:Y:S01]  /*6e60*/  UMOV UR7, 0x1 ;  /* 0x0000000100077882 */ /* 0x000fe20000000000 */
[----:B------:R-:W-:-:S02]  /*6e70*/  UIADD3 UR13, UR4, -0x1, URZ ;  /* 0xffffffff040d7890 */ /* 0x000fc4000fffe03f */
[----:B------:R-:W-:Y:S02]  /*6e80*/  USHF.L.U32 UR15, UR7, UR5, URZ ;  /* 0x00000005070f7299 */ /* 0x000fe4000800063f */
[----:B------:R-:W-:Y:S01]  /*6e90*/  ULOP3.LUT UR14, URZ, UR6, URZ, 0x33, !UPT ;  /* 0x000000063f0e7292 */ /* 0x000fe2000f8e333f */
[----:B------:R-:W-:Y:S01]  /*6ea0*/  ULDC.64 UR22, c[0x0][0x198] ;  /* 0x0000660000167ab9 */ /* 0x000fe20000000a00 */
[----:B0-----:R-:W-:-:S05]  /*6eb0*/  VIADD R3, R3, 0x3f ;  /* 0x0000003f03037836 */ /* 0x001fca0000000000 */
[----:B------:R-:W-:-:S04]  /*6ec0*/  SHF.R.S32.HI R4, RZ, 0x1f, R3 ;  /* 0x0000001fff047819 */ /* 0x000fc80000011403 */
[----:B------:R-:W-:Y:S01]  /*6ed0*/  LEA.HI R4, R4, R3, RZ, 0x6 ;  /* 0x0000000304047211 */ /* 0x000fe200078f30ff */
[C---:B-1----:R-:W-:Y:S02]  /*6ee0*/  IMAD.SHL.U32 R11, R12.reuse, 0x20, RZ ;  /* 0x000000200c0b7824 */ /* 0x042fe400078e00ff */
[----:B------:R-:W-:Y:S01]  /*6ef0*/  IMAD.SHL.U32 R12, R12, 0x800, RZ ;  /* 0x000008000c0c7824 */ /* 0x000fe200078e00ff */
[----:B------:R-:W-:Y:S01]  /*6f00*/  SHF.R.S32.HI R9, RZ, 0x6, R4 ;  /* 0x00000006ff097819 */ /* 0x000fe20000011404 */
[----:B------:R-:W-:Y:S01]  /*6f10*/  IMAD.MOV.U32 R3, RZ, RZ, 0x1 ;  /* 0x00000001ff037424 */ /* 0x000fe200078e00ff */
[----:B------:R-:W-:Y:S02]  /*6f20*/  LOP3.LUT R11, R11, 0x20, RZ, 0xc0, !PT ;  /* 0x000000200b0b7812 */ /* 0x000fe400078ec0ff */
[----:B------:R-:W-:Y:S01]  /*6f30*/  LOP3.LUT R12, R12, 0x800, RZ, 0xc0, !PT ;  /* 0x000008000c0c7812 */ /* 0x000fe200078ec0ff */
[----:B------:R-:W-:-:S07]  /*6f40*/  VIADD R13, R9, 0x1 ;  /* 0x00000001090d7836 */ /* 0x000fce0000000000 */
.L_x_177:
[----:B------:R-:W-:-:S03]  /*6f50*/  UMOV UR4, 0xffffffff ;  /* 0xffffffff00047882 */ /* 0x000fc60000000000 */
[----:B------:R-:W-:Y:S05]  /*6f60*/  BRA.DIV UR4, `(.L_x_167) ;  /* 0x0000000e04d07947 */ /* 0x000fea000b800000 */
[----:B------:R-:W-:-:S13]  /*6f70*/  ELECT P6, URZ, PT ;  /* 0x00000000003f782f */ /* 0x000fda00038c0000 */
.L_x_188:
[----:B------:R-:W-:Y:S04]  /*6f80*/  BSSY B1, `(.L_x_168) ;  /* 0x0000043000017945 */ /* 0x000fe80003800000 */
[----:B------:R-:W-:Y:S05]  /*6f90*/  @!P6 BRA `(.L_x_169) ;  /* 0x000000040004e947 */ /* 0x000fea0003800000 */
[----:B------:R-:W0:Y:S02]  /*6fa0*/  LDC R4, c[0x0][0x28c] ;  /* 0x0000a300ff047b82 */ /* 0x000e240000000800 */
[----:B0-----:R-:W-:-:S13]  /*6fb0*/  ISETP.GE.AND P0, PT, R4, 0x1, PT ;  /* 0x000000010400780c */ /* 0x001fda0003f06270 */
[----:B------:R-:W-:Y:S05]  /*6fc0*/  @!P0 BRA `(.L_x_169) ;  /* 0x0000000000f88947 */ /* 0x000fea0003800000 */
[----:B------:R-:W-:Y:S02]  /*6fd0*/  IMAD.SHL.U32 R22, R20, 0x80, RZ ;  /* 0x0000008014167824 */ /* 0x000fe400078e00ff */
[----:B------:R-:W-:Y:S02]  /*6fe0*/  IMAD.SHL.U32 R21, R21, 0x80, RZ ;  /* 0x0000008015157824 */ /* 0x000fe400078e00ff */
[----:B------:R-:W-:Y:S02]  /*6ff0*/  IMAD.MOV.U32 R25, RZ, RZ, RZ ;  /* 0x000000ffff197224 */ /* 0x000fe400078e00ff */
[----:B------:R-:W-:Y:S02]  /*7000*/  IMAD.MOV.U32 R4, RZ, RZ, R11 ;  /* 0x000000ffff047224 */ /* 0x000fe400078e000b */
[----:B------:R-:W-:Y:S02]  /*7010*/  IMAD.MOV.U32 R5, RZ, RZ, R13 ;  /* 0x000000ffff057224 */ /* 0x000fe400078e000d */
[----:B------:R-:W-:-:S02]  /*7020*/  IMAD.MOV.U32 R7, RZ, RZ, R3 ;  /* 0x000000ffff077224 */ /* 0x000fc400078e0003 */
[----:B------:R-:W-:Y:S02]  /*7030*/  IMAD.MOV.U32 R15, RZ, RZ, R8 ;  /* 0x000000ffff0f7224 */ /* 0x000fe400078e0008 */
[----:B------:R-:W-:-:S07]  /*7040*/  VIADD R26, R22, 0x40 ;  /* 0x00000040161a7836 */ /* 0x000fce0000000000 */
.L_x_172:
[----:B------:R-:W0:Y:S01]  /*7050*/  S2R R23, SR_CgaCtaId ;  /* 0x0000000000177919 */ /* 0x000e220000008800 */
[----:B------:R-:W-:Y:S02]  /*7060*/  MOV R14, 0x400 ;  /* 0x00000400000e7802 */ /* 0x000fe40000000f00 */
[----:B------:R-:W-:-:S13]  /*7070*/  ISETP.NE.AND P1, PT, R0, RZ, PT ;  /* 0x000000ff0000720c */ /* 0x000fda0003f25270 */
[----:B------:R-:W1:Y:S01]  /*7080*/  @!P1 LDC R20, c[0x0][0x500] ;  /* 0x00014000ff149b82 */ /* 0x000e620000000800 */
[----:B0-----:R-:W-:Y:S02]  /*7090*/  LEA R24, R23, R14, 0x18 ;  /* 0x0000000e17187211 */ /* 0x001fe400078ec0ff */
[----:B------:R-:W-:-:S03]  /*70a0*/  SHF.L.U32 R14, R7, 0x1f, RZ ;  /* 0x0000001f070e7819 */ /* 0x000fc600000006ff */
[----:B------:R-:W-:-:S04]  /*70b0*/  IMAD R23, R15, 0x8, R24 ;  /* 0x000000080f177824 */ /* 0x000fc800078e0218 */
[----:B------:R-:W0:Y:S02]  /*70c0*/  SYNCS.PHASECHK.TRANS64.TRYWAIT P0, [R23+URZ+0x20], R14 ;  /* 0x0000200e170075a7 */ /* 0x000e24000800017f */
[----:B01----:R-:W-:Y:S05]  /*70d0*/  @!P0 BRA `(.L_x_170) ;  /* 0x0000000c00948947 */ /* 0x003fea0003800000 */
.L_x_189:
[----:B0-----:R-:W-:Y:S01]  /*70e0*/  PRMT R14, R19, 0x9910, RZ ;  /* 0x00009910130e7816 */ /* 0x001fe200000000ff */
[----:B------:R0:W-:Y:S03]  /*70f0*/  @!P1 SYNCS.ARRIVE.TRANS64 RZ, [R23+URZ], R20 ;  /* 0x0000001417ff99a7 */ /* 0x0001e6000800003f */
[----:B------:R-:W-:-:S13]  /*7100*/  ISETP.NE.AND P0, PT, R14, 0x2, PT ;  /* 0x000000020e00780c */ /* 0x000fda0003f05270 */
[----:B0-----:R-:W-:Y:S05]  /*7110*/  @P0 BRA `(.L_x_171) ;  /* 0x0000000000040947 */ /* 0x001fea0003800000 */
[----:B------:R-:W-:Y:S01]  /*7120*/  BPT.TRAP 0x1 ;  /* 0x000000040000795c */ /* 0x000fe20000300000 */
.L_x_171:
[----:B------:R-:W-:Y:S01]  /*7130*/  IMAD R14, R15, 0x2000, R12 ;  /* 0x000020000f0e7824 */ /* 0x000fe200078e020c */
[----:B------:R-:W-:Y:S01]  /*7140*/  R2UR UR25, R23 ;  /* 0x00000000171972ca */ /* 0x000fe200000e0000 */
[--C-:B------:R-:W-:Y:S01]  /*7150*/  IMAD R20, R15, 0x4000, R24.reuse ;  /* 0x000040000f147824 */ /* 0x100fe200078e0218 */
[----:B------:R-:W-:Y:S01]  /*7160*/  R2UR UR28, R6 ;  /* 0x00000000061c72ca */ /* 0x000fe200000e0000 */
[----:B------:R-:W-:Y:S01]  /*7170*/  IMAD R14, R14, 0x2, R24 ;  /* 0x000000020e0e7824 */ /* 0x000fe200078e0218 */
[----:B------:R-:W-:Y:S01]  /*7180*/  UIADD3 UR4, UP0, UR22, 0xf0, URZ ;  /* 0x000000f016047890 */ /* 0x000fe2000ff1e03f */
[----:B------:R-:W-:Y:S01]  /*7190*/  VIADD R5, R5, 0xffffffff ;  /* 0xffffffff05057836 */ /* 0x000fe20000000000 */
[----:B------:R-:W-:Y:S01]  /*71a0*/  R2UR UR24, R20 ;  /* 0x00000000141872ca */ /* 0x000fe200000e0000 */
[----:B------:R-:W-:Y:S01]  /*71b0*/  UIADD3 UR30, UP1, UR22, 0x1f0, URZ ;  /* 0x000001f0161e7890 */ /* 0x000fe2000ff3e03f */
[----:B------:R-:W-:Y:S01]  /*71c0*/  R2UR UR8, R14 ;  /* 0x000000000e0872ca */ /* 0x000fe200000e0000 */
[----:B------:R-:W-:Y:S01]  /*71d0*/  UIADD3.X UR5, URZ, UR23, URZ, UP0, !UPT ;  /* 0x000000173f057290 */ /* 0x000fe200087fe43f */
[----:B------:R-:W-:Y:S01]  /*71e0*/  R2UR UR19, R4 ;  /* 0x00000000041372ca */ /* 0x000fe200000e0000 */
[----:B------:R-:W-:Y:S01]  /*71f0*/  UIADD3.X UR31, URZ, UR23, URZ, UP1, !UPT ;  /* 0x000000173f1f7290 */ /* 0x000fe20008ffe43f */
[----:B------:R-:W-:Y:S01]  /*7200*/  R2UR UR26, R25 ;  /* 0x00000000191a72ca */ /* 0x000fe200000e0000 */
[----:B------:R-:W-:Y:S01]  /*7210*/  VIADD R15, R15, 0x1 ;  /* 0x000000010f0f7836 */ /* 0x000fe20000000000 */
[----:B------:R-:W-:Y:S01]  /*7220*/  R2UR UR27, R21 ;  /* 0x00000000151b72ca */ /* 0x000fe200000e0000 */
[----:B------:R-:W-:Y:S01]  /*7230*/  UMOV UR6, 0x0 ;  /* 0x0000000000067882 */ /* 0x000fe20000000000 */
[----:B------:R-:W-:Y:S01]  /*7240*/  R2UR UR18, R22 ;  /* 0x00000000161272ca */ /* 0x000fe200000e0000 */
[----:B------:R-:W-:Y:S01]  /*7250*/  UMOV UR7, 0x10000000 ;  /* 0x1000000000077882 */ /* 0x000fe20000000000 */
[----:B------:R-:W-:Y:S01]  /*7260*/  R2UR UR10, R26 ;  /* 0x000000001a0a72ca */ /* 0x000fe200000e0000 */
[----:B------:R-:W-:Y:S01]  /*7270*/  UIADD3 UR24, UR24, 0x100, URZ ;  /* 0x0000010018187890 */ /* 0x000fe2000fffe03f */
[----:B------:R-:W-:Y:S01]  /*7280*/  ISETP.GT.AND P1, PT, R5, 0x1, PT ;  /* 0x000000010500780c */ /* 0x000fe20003f24270 */
[----:B------:R-:W-:Y:S01]  /*7290*/  UIADD3 UR16, UR8, 0x10100, URZ ;  /* 0x0001010008107890 */ /* 0x000fe2000fffe03f */
[----:B------:R-:W-:Y:S01]  /*72a0*/  ISETP.NE.AND P0, PT, R15, 0x4, PT ;  /* 0x000000040f00780c */ /* 0x000fe20003f05270 */
[----:B------:R-:W-:Y:S01]  /*72b0*/  UIADD3 UR8, UR8, 0x12100, URZ ;  /* 0x0001210008087890 */ /* 0x000fe2000fffe03f */
[----:B------:R-:W-:Y:S01]  /*72c0*/  VIADD R4, R4, 0x40 ;  /* 0x0000004004047836 */ /* 0x000fe20000000000 */
[----:B------:R-:W-:Y:S01]  /*72d0*/  UMOV UR21, 0x30000 ;  /* 0x0003000000157882 */ /* 0x000fe20000000000 */
[----:B------:R-:W-:Y:S01]  /*72e0*/  UMOV UR17, UR25 ;  /* 0x0000001900117c82 */ /* 0x000fe20008000000 */
[----:B------:R-:W-:Y:S01]  /*72f0*/  UMOV UR20, UR28 ;  /* 0x0000001c00147c82 */ /* 0x000fe20008000000 */
[----:B------:R-:W-:Y:S01]  /*7300*/  UMOV UR9, UR25 ;  /* 0x0000001900097c82 */ /* 0x000fe20008000000 */
[----:B------:R-:W-:Y:S01]  /*7310*/  UMOV UR11, UR19 ;  /* 0x00000013000b7c82 */ /* 0x000fe20008000000 */
[----:B------:R0:W-:Y:S01]  /*7320*/  UTMALDG.3D [UR24], [UR4], desc[UR6] ;  /* 0x00000618040075b4 */ /* 0x0001e20008011000 */
[----:B------:R-:W-:Y:S01]  /*7330*/  UMOV UR12, UR28 ;  /* 0x0000001c000c7c82 */ /* 0x000fe20008000000 */
[----:B------:R-:W-:Y:S01]  /*7340*/  SEL R14, RZ, 0x1, P0 ;  /* 0x00000001ff0e7807 */ /* 0x000fe20000000000 */
[----:B------:R-:W-:Y:S01]  /*7350*/  VIADD R25, R25, 0x40 ;  /* 0x0000004019197836 */ /* 0x000fe20000000000 */
[----:B------:R-:W-:-:S02]  /*7360*/  SEL R15, R15, RZ, P0 ;  /* 0x000000ff0f0f7207 */ /* 0x000fc40000000000 */
[----:B------:R-:W-:Y:S01]  /*7370*/  LOP3.LUT R7, R7, R14, RZ, 0x3c, !PT ;  /* 0x0000000e07077212 */ /* 0x000fe200078e3cff */
[----:B------:R0:W-:Y:S01]  /*7380*/  UTMALDG.3D.MULTICAST [UR16], [UR30], UR21, desc[UR6] ;  /* 0x000006101e0073b4 */ /* 0x0001e20008011815 */
[----:B------:R0:W-:Y:S02]  /*7390*/  UTMALDG.3D.MULTICAST [UR8], [UR30], UR21, desc[UR6] ;  /* 0x000006081e0073b4 */ /* 0x0001e40008011815 */
[----:B0-----:R-:W-:Y:S05]  /*73a0*/  @P1 BRA `(.L_x_172) ;  /* 0xfffffffc00281947 */ /* 0x001fea000383ffff */
.L_x_169:
[----:B------:R-:W-:Y:S05]  /*73b0*/  BSYNC B1 ;  /* 0x0000000000017941 */ /* 0x000fea0003800000 */
.L_x_168:
[----:B------:R-:W-:Y:S01]  /*73c0*/  LOP3.LUT P1, RZ, R10, 0xff, RZ, 0xc0, !PT ;  /* 0x000000ff0aff7812 */ /* 0x000fe2000782c0ff */
[----:B------:R-:W-:Y:S01]  /*73d0*/  IMAD.IADD R8, R9, 0x1, R8 ;  /* 0x0000000109087824 */ /* 0x000fe200078e0208 */
[----:B------:R-:W-:Y:S01]  /*73e0*/  IADD3 R16, P2, R16, UR36, RZ ;  /* 0x0000002410107c10 */ /* 0x000fe2000ff5e0ff */
[----:B------:R-:W-:Y:S01]  /*73f0*/  ULDC.64 UR4, c[0x0][0x650] ;  /* 0x0001940000047ab9 */ /* 0x000fe20000000a00 */
[----:B------:R-:W-:Y:S01]  /*7400*/  BSSY B1, `(.L_x_173) ;  /* 0x000006d000017945 */ /* 0x000fe20003800000 */
[----:B------:R-:W-:Y:S01]  /*7410*/  IMAD.MOV.U32 R21, RZ, RZ, -0x1 ;  /* 0xffffffffff157424 */ /* 0x000fe200078e00ff */
[----:B------:R-:W-:Y:S01]  /*7420*/  SHF.R.U32.HI R4, RZ, 0x2, R8 ;  /* 0x00000002ff047819 */ /* 0x000fe20000011608 */
[----:B------:R-:W-:Y:S01]  /*7430*/  IMAD.MOV.U32 R20, RZ, RZ, -0x1 ;  /* 0xffffffffff147424 */ /* 0x000fe200078e00ff */
[----:B------:R-:W-:Y:S02]  /*7440*/  ISETP.GT.U32.AND P0, PT, R8, 0x3, PT ;  /* 0x000000030800780c */ /* 0x000fe40003f04070 */
[----:B------:R-:W-:-:S02]  /*7450*/  LOP3.LUT R4, R4, 0x1, RZ, 0xc0, !PT ;  /* 0x0000000104047812 */ /* 0x000fc400078ec0ff */
[----:B------:R-:W-:Y:S01]  /*7460*/  ISETP.LT.U32.AND P0, PT, R9, 0x4, P0 ;  /* 0x000000040900780c */ /* 0x000fe20000701070 */
[----:B------:R-:W0:Y:S01]  /*7470*/  @P1 S2R R6, SR_CgaCtaId ;  /* 0x0000000000061919 */ /* 0x000e220000008800 */
[----:B------:R-:W-:Y:S02]  /*7480*/  @P1 MOV R5, 0x400 ;  /* 0x0000040000051802 */ /* 0x000fe40000000f00 */
[----:B------:R-:W-:Y:S02]  /*7490*/  IADD3.X R17, R17, UR42, RZ, P2, !PT ;  /* 0x0000002a11117c10 */ /* 0x000fe400097fe4ff */
[----:B------:R-:W-:Y:S02]  /*74a0*/  ISETP.GE.U32.AND P2, PT, R16, UR4, PT ;  /* 0x0000000410007c0c */ /* 0x000fe4000bf46070 */
[----:B------:R-:W-:Y:S02]  /*74b0*/  LOP3.LUT R8, R8, 0x3, RZ, 0xc0, !PT ;  /* 0x0000000308087812 */ /* 0x000fe400078ec0ff */
[----:B------:R-:W-:-:S02]  /*74c0*/  PRMT R10, RZ, 0x7610, R10 ;  /* 0x00007610ff0a7816 */ /* 0x000fc4000000000a */
[----:B0-----:R-:W-:Y:S01]  /*74d0*/  @P1 LEA R5, R6, R5, 0x18 ;  /* 0x0000000506051211 */ /* 0x001fe200078ec0ff */
[----:B------:R-:W-:-:S03]  /*74e0*/  IMAD.MOV.U32 R6, RZ, RZ, -0x1 ;  /* 0xffffffffff067424 */ /* 0x000fc600078e00ff */
[----:B------:R0:W-:Y:S01]  /*74f0*/  @P1 SYNCS.ARRIVE.TRANS64.A1T0 RZ, [R5+URZ+0x58], RZ ;  /* 0x000058ff05ff19a7 */ /* 0x0001e2000810003f */
[----:B------:R-:W-:Y:S02]  /*7500*/  ISETP.NE.U32.AND P1, PT, R4, 0x1, PT ;  /* 0x000000010400780c */ /* 0x000fe40003f25070 */
[----:B------:R-:W-:Y:S02]  /*7510*/  SEL R4, RZ, 0x1, !P0 ;  /* 0x00000001ff047807 */ /* 0x000fe40004000000 */
[----:B------:R-:W-:Y:S02]  /*7520*/  ISETP.GE.U32.AND.EX P0, PT, R17, UR5, PT, P2 ;  /* 0x0000000511007c0c */ /* 0x000fe4000bf06120 */
[----:B------:R-:W-:-:S04]  /*7530*/  ISETP.GT.U32.AND P1, PT, R9, 0x3, !P1 ;  /* 0x000000030900780c */ /* 0x000fc80004f24070 */
[----:B0-----:R-:W-:-:S04]  /*7540*/  SEL R5, RZ, 0x1, !P1 ;  /* 0x00000001ff057807 */ /* 0x001fc80004800000 */
[--C-:B------:R-:W-:Y:S02]  /*7550*/  LOP3.LUT R3, R5, R3, R4.reuse, 0x96, !PT ;  /* 0x0000000305037212 */ /* 0x100fe400078e9604 */
[----:B------:R-:W-:Y:S01]  /*7560*/  PRMT R4, RZ, 0x7610, R4 ;  /* 0x00007610ff047816 */ /* 0x000fe20000000004 */
[----:B------:R-:W-:Y:S06]  /*7570*/  @P0 BRA `(.L_x_174) ;  /* 0x0000000400540947 */ /* 0x000fec0003800000 */
[----:B------:R-:W0:Y:S01]  /*7580*/  S2R R15, SR_CTAID.X ;  /* 0x00000000000f7919 */ /* 0x000e220000002500 */
[----:B------:R-:W-:Y:S01]  /*7590*/  ULDC.64 UR4, c[0x0][0x628] ;  /* 0x00018a0000047ab9 */ /* 0x000fe20000000a00 */
[----:B------:R-:W-:Y:S01]  /*75a0*/  ULDC UR7, c[0x0][0x630] ;  /* 0x00018c0000077ab9 */ /* 0x000fe20000000800 */
[----:B------:R-:W-:Y:S01]  /*75b0*/  ISETP.NE.U32.AND P0, PT, RZ, UR4, PT ;  /* 0x00000004ff007c0c */ /* 0x000fe2000bf05070 */
[----:B------:R-:W1:Y:S01]  /*75c0*/  S2R R20, SR_CTAID.Y ;  /* 0x0000000000147919 */ /* 0x000e620000002600 */
[----:B------:R-:W-:Y:S01]  /*75d0*/  ULDC UR8, c[0x0][0x150] ;  /* 0x0000540000087ab9 */ /* 0x000fe20000000800 */
[----:B------:R-:W-:Y:S01]  /*75e0*/  IMAD.MOV.U32 R4, RZ, RZ, R16 ;  /* 0x000000ffff047224 */ /* 0x000fe200078e0010 */
[----:B------:R-:W-:Y:S01]  /*75f0*/  ISETP.NE.AND.EX P0, PT, RZ, UR5, PT, P0 ;  /* 0x00000005ff007c0c */ /* 0x000fe2000bf05300 */
[----:B------:R-:W-:Y:S01]  /*7600*/  IMAD.MOV.U32 R5, RZ, RZ, R17 ;  /* 0x000000ffff057224 */ /* 0x000fe200078e0011 */
[----:B0-----:R-:W-:-:S11]  /*7610*/  I2FP.F32.U32 R22, R15 ;  /* 0x0000000f00167245 */ /* 0x001fd60000201000 */
[----:B------:R-:W-:Y:S05]  /*7620*/  @!P0 BRA `(.L_x_175) ;  /* 0x0000000000288947 */ /* 0x000fea0003800000 */
[----:B------:R-:W-:Y:S02]  /*7630*/  ULDC UR6, c[0x0][0x634] ;  /* 0x00018d0000067ab9 */ /* 0x000fe40000000800 */
[----:B------:R-:W-:-:S05]  /*7640*/  IADD3 R5, P0, R16, UR6, RZ ;  /* 0x0000000610057c10 */ /* 0x000fca000ff1e0ff */
[----:B------:R-:W-:-:S04]  /*7650*/  IMAD.X R21, RZ, RZ, R17, P0 ;  /* 0x000000ffff157224 */ /* 0x000fc800000e0611 */
[----:B------:R-:W-:-:S04]  /*7660*/  IMAD.WIDE.U32 R6, R21, UR4, RZ ;  /* 0x0000000415067c25 */ /* 0x000fc8000f8e00ff */
[----:B------:R-:W-:-:S04]  /*7670*/  IMAD.WIDE.U32 R6, P0, R5, UR5, R6 ;  /* 0x0000000505067c25 */ /* 0x000fc8000f800006 */
[----:B------:R-:W-:-:S04]  /*7680*/  IMAD.WIDE.U32 R4, R5, UR4, RZ ;  /* 0x0000000405047c25 */ /* 0x000fc8000f8e00ff */
[----:B------:R-:W-:Y:S01]  /*7690*/  IMAD.MOV.U32 R4, RZ, RZ, R7 ;  /* 0x000000ffff047224 */ /* 0x000fe200078e0007 */
[----:B------:R-:W-:Y:S01]  /*76a0*/  IADD3 RZ, P1, R5, R6, RZ ;  /* 0x0000000605ff7210 */ /* 0x000fe20007f3e0ff */
[----:B------:R-:W-:-:S04]  /*76b0*/  IMAD.X R5, RZ, RZ, RZ, P0 ;  /* 0x000000ffff057224 */ /* 0x000fc800000e06ff */
[----:B------:R-:W-:-:S08]  /*76c0*/  IMAD.WIDE.U32.X R4, R21, UR5, R4, P1 ;  /* 0x0000000515047c25 */ /* 0x000fd000088e0404 */
.L_x_175:
[--C-:B------:R-:W-:Y:S01]  /*76d0*/  SHF.R.U64 R14, R4, UR7, R5.reuse ;  /* 0x00000007040e7c19 */ /* 0x100fe20008001205 */
[----:B------:R-:W-:Y:S01]  /*76e0*/  FMUL R22, R22, UR8 ;  /* 0x0000000816167c20 */ /* 0x000fe20008400000 */
[----:B------:R-:W-:Y:S01]  /*76f0*/  SHF.R.U32.HI R4, RZ, UR7, R5 ;  /* 0x00000007ff047c19 */ /* 0x000fe20008011605 */
[----:B------:R-:W0:Y:S01]  /*7700*/  LDC R6, c[0x0][0x144] ;  /* 0x00005100ff067b82 */ /* 0x000e220000000800 */
[----:B------:R-:W-:Y:S01]  /*7710*/  IADD3 R5, P0, RZ, -R14, RZ ;  /* 0x8000000eff057210 */ /* 0x000fe20007f1e0ff */
[----:B------:R-:W-:Y:S01]  /*7720*/  ULDC UR6, c[0x0][0x154] ;  /* 0x0000550000067ab9 */ /* 0x000fe20000000800 */
[----:B-1----:R-:W-:Y:S01]  /*7730*/  I2FP.F32.U32 R7, R20 ;  /* 0x0000001400077245 */ /* 0x002fe20000201000 */
[----:B------:R-:W1:Y:S01]  /*7740*/  F2I.U32.TRUNC.NTZ R22, R22 ;  /* 0x0000001600167305 */ /* 0x000e62000020f000 */
[----:B------:R-:W-:Y:S01]  /*7750*/  ULDC.64 UR4, c[0x0][0x620] ;  /* 0x0001880000047ab9 */ /* 0x000fe20000000a00 */
[----:B------:R-:W-:Y:S01]  /*7760*/  IMAD.X R4, RZ, RZ, ~R4, P0 ;  /* 0x000000ffff047224 */ /* 0x000fe200000e0e04 */
[----:B------:R-:W-:Y:S01]  /*7770*/  ISETP.NE.AND P2, PT, R2, 0x1, PT ;  /* 0x000000010200780c */ /* 0x000fe20003f45270 */
[----:B------:R-:W-:Y:S01]  /*7780*/  FMUL R23, R7, UR6 ;  /* 0x0000000607177c20 */ /* 0x000fe20008400000 */
[----:B------:R-:W2:Y:S01]  /*7790*/  LDC R25, c[0x0][0x148] ;  /* 0x00005200ff197b82 */ /* 0x000ea20000000800 */
[----:B------:R-:W-:Y:S01]  /*77a0*/  IMAD R4, R4, UR4, RZ ;  /* 0x0000000404047c24 */ /* 0x000fe2000f8e02ff */
[----:B------:R-:W-:-:S02]  /*77b0*/  ULDC.64 UR6, c[0x0][0x640] ;  /* 0x0001900000067ab9 */ /* 0x000fc40000000a00 */
[----:B------:R-:W-:Y:S01]  /*77c0*/  ISETP.NE.U32.AND P0, PT, RZ, UR6, PT ;  /* 0x00000006ff007c0c */ /* 0x000fe2000bf05070 */
[----:B------:R-:W3:Y:S01]  /*77d0*/  F2I.U32.TRUNC.NTZ R23, R23 ;  /* 0x0000001700177305 */ /* 0x000ee2000020f000 */
[C---:B------:R-:W-:Y:S02]  /*77e0*/  IMAD R7, R5.reuse, UR5, R4 ;  /* 0x0000000505077c24 */ /* 0x040fe4000f8e0204 */
[----:B------:R-:W-:Y:S01]  /*77f0*/  IMAD.WIDE.U32 R4, R5, UR4, R16 ;  /* 0x0000000405047c25 */ /* 0x000fe2000f8e0010 */
[----:B------:R-:W-:Y:S01]  /*7800*/  ULDC UR4, c[0x0][0x618] ;  /* 0x0001860000047ab9 */ /* 0x000fe20000000800 */
[----:B------:R-:W-:Y:S02]  /*7810*/  ISETP.NE.AND.EX P0, PT, RZ, UR7, PT, P0 ;  /* 0x00000007ff007c0c */ /* 0x000fe4000bf05300 */
[----:B------:R-:W-:Y:S02]  /*7820*/  IMAD.IADD R5, R5, 0x1, R7 ;  /* 0x0000000105057824 */ /* 0x000fe400078e0207 */
[----:B-1----:R-:W-:-:S03]  /*7830*/  IMAD.MOV R22, RZ, RZ, -R22 ;  /* 0x000000ffff167224 */ /* 0x002fc600078e0a16 */
[----:B------:R-:W-:Y:S01]  /*7840*/  SHF.R.U64 R21, R4, UR4, R5 ;  /* 0x0000000404157c19 */ /* 0x000fe20008001205 */
[----:B0-----:R-:W-:Y:S01]  /*7850*/  IMAD R15, R6, R22, R15 ;  /* 0x00000016060f7224 */ /* 0x001fe200078e020f */
[----:B------:R-:W-:Y:S01]  /*7860*/  SHF.R.U32.HI R4, RZ, UR4, R5 ;  /* 0x00000004ff047c19 */ /* 0x000fe20008011605 */
[----:B------:R-:W-:Y:S01]  /*7870*/  ULDC UR4, c[0x0][0x608] ;  /* 0x0001820000047ab9 */ /* 0x000fe20000000800 */
[----:B---3--:R-:W-:Y:S02]  /*7880*/  IMAD.MOV R6, RZ, RZ, -R23 ;  /* 0x000000ffff067224 */ /* 0x008fe400078e0a17 */
[--C-:B------:R-:W-:Y:S02]  /*7890*/  SHF.R.U64 R22, R21, UR4, R4.reuse ;  /* 0x0000000415167c19 */ /* 0x100fe40008001204 */
[----:B------:R-:W-:Y:S01]  /*78a0*/  SHF.R.U32.HI R5, RZ, UR4, R4 ;  /* 0x00000004ff057c19 */ /* 0x000fe20008011604 */
[----:B------:R-:W-:Y:S01]  /*78b0*/  ULDC UR4, c[0x0][0x658] ;  /* 0x0001960000047ab9 */ /* 0x000fe20000000800 */
[----:B--2---:R-:W-:-:S02]  /*78c0*/  @P2 IMAD R15, R25, R6, R20 ;  /* 0x00000006190f2224 */ /* 0x004fc400078e0214 */
[--C-:B------:R-:W-:Y:S02]  /*78d0*/  SHF.R.U64 R20, R22, UR4, R5.reuse ;  /* 0x0000000416147c19 */ /* 0x100fe40008001205 */
[----:B------:R-:W-:-:S03]  /*78e0*/  SHF.R.U32.HI R23, RZ, UR4, R5 ;  /* 0x00000004ff177c19 */ /* 0x000fc60008011605 */
[----:B------:R-:W-:Y:S02]  /*78f0*/  IMAD.MOV.U32 R6, RZ, RZ, R20 ;  /* 0x000000ffff067224 */ /* 0x000fe400078e0014 */
[----:B------:R-:W-:Y:S01]  /*7900*/  IMAD.MOV.U32 R5, RZ, RZ, R23 ;  /* 0x000000ffff057224 */ /* 0x000fe200078e0017 */
[----:B------:R-:W-:Y:S06]  /*7910*/  @!P0 BRA `(.L_x_176) ;  /* 0x00000000002c8947 */ /* 0x000fec0003800000 */
        /* <DEDUP_REMOVED lines=9> */
[----:B------:R-:W-:-:S04]  /*79b0*/  IMAD.WIDE.U32.X R4, R23, UR7, R4, P1 ;  /* 0x0000000717047c25 */ /* 0x000fc800088e0404 */
[----:B------:R-:W-:-:S07]  /*79c0*/  IMAD.MOV.U32 R6, RZ, RZ, R4 ;  /* 0x000000ffff067224 */ /* 0x000fce00078e0004 */
.L_x_176:
[----:B------:R-:W-:Y:S01]  /*79d0*/  ULDC UR4, c[0x0][0x648] ;  /* 0x0001920000047ab9 */ /* 0x000fe20000000800 */
[----:B------:R-:W-:Y:S01]  /*79e0*/  LOP3.LUT R4, R22, UR14, RZ, 0xc0, !PT ;  /* 0x0000000e16047c12 */ /* 0x000fe2000f8ec0ff */
[----:B------:R-:W-:Y:S01]  /*79f0*/  ULDC UR5, c[0x0][0x610] ;  /* 0x0001840000057ab9 */ /* 0x000fe20000000800 */
[----:B------:R-:W-:Y:S01]  /*7a00*/  SHF.R.U64 R5, R6, UR4, R5 ;  /* 0x0000000406057c19 */ /* 0x000fe20008001205 */
[----:B------:R-:W-:Y:S01]  /*7a10*/  ULDC UR4, c[0x0][0x638] ;  /* 0x00018e0000047ab9 */ /* 0x000fe20000000800 */
[----:B------:R-:W-:-:S03]  /*7a20*/  LOP3.LUT R21, R21, UR13, RZ, 0xc0, !PT ;  /* 0x0000000d15157c12 */ /* 0x000fc6000f8ec0ff */
[----:B------:R-:W-:Y:S02]  /*7a30*/  IMAD.MOV R7, RZ, RZ, -R5 ;  /* 0x000000ffff077224 */ /* 0x000fe400078e0a05 */
[----:B------:R-:W-:Y:S02]  /*7a40*/  IMAD R4, R5, UR15, R4 ;  /* 0x0000000f05047c24 */ /* 0x000fe4000f8e0204 */
[----:B------:R-:W-:Y:S01]  /*7a50*/  IMAD R20, R7, UR4, R20 ;  /* 0x0000000407147c24 */ /* 0x000fe2000f8e0214 */
[----:B------:R-:W-:Y:S01]  /*7a60*/  ULDC UR4, c[0x0][0x600] ;  /* 0x0001800000047ab9 */ /* 0x000fe20000000800 */
[----:B------:R-:W-:Y:S02]  /*7a70*/  IMAD R15, R4, UR5, R15 ;  /* 0x00000005040f7c24 */ /* 0x000fe4000f8e020f */
[----:B------:R-:W-:Y:S02]  /*7a80*/  IMAD R6, R20, UR4, R21 ;  /* 0x0000000414067c24 */ /* 0x000fe4000f8e0215 */
[----:B------:R-:W-:-:S03]  /*7a90*/  IMAD.MOV.U32 R4, RZ, RZ, 0x1 ;  /* 0x00000001ff047424 */ /* 0x000fc600078e00ff */
[----:B------:R-:W-:Y:S02]  /*7aa0*/  SEL R20, R6, R15, !P2 ;  /* 0x0000000f06147207 */ /* 0x000fe40005000000 */
[----:B------:R-:W-:Y:S01]  /*7ab0*/  SEL R21, R15, R6, !P2 ;  /* 0x000000060f157207 */ /* 0x000fe20005000000 */
[----:B------:R-:W-:-:S07]  /*7ac0*/  IMAD.MOV.U32 R6, RZ, RZ, R14 ;  /* 0x000000ffff067224 */ /* 0x000fce00078e000e */
.L_x_174:
[----:B------:R-:W-:Y:S05]  /*7ad0*/  BSYNC B1 ;  /* 0x0000000000017941 */ /* 0x000fea0003800000 */
.L_x_173:
[----:B------:R-:W-:-:S13]  /*7ae0*/  LOP3.LUT P0, RZ, R4, 0xff, RZ, 0xc0, !PT ;  /* 0x000000ff04ff7812 */ /* 0x000fda000780c0ff */
[----:B------:R-:W-:Y:S05]  /*7af0*/  @P0 BRA `(.L_x_177) ;  /* 0xfffffff400140947 */ /* 0x000fea000383ffff */
[----:B------:R-:W-:Y:S05]  /*7b00*/  BSYNC B0 ;  /* 0x0000000000007941 */ /* 0x000fea0003800000 */
.L_x_166:
[----:B------:R-:W-:-:S03]  /*7b10*/  UMOV UR4, 0xffffffff ;  /* 0xffffffff00047882 */ /* 0x000fc60000000000 */
[----:B------:R-:W-:Y:S05]  /*7b20*/  BRA.DIV UR4, `(.L_x_178) ;  /* 0x0000000604147947 */ /* 0x000fea000b800000 */
[----:B------:R-:W-:-:S13]  /*7b30*/  ELECT P6, URZ, PT ;  /* 0x00000000003f782f */ /* 0x000fda00038c0000 */
.L_x_192:
[----:B------:R-:W-:Y:S04]  /*7b40*/  BSSY B0, `(.L_x_179) ;  /* 0x000002b000007945 */ /* 0x000fe80003800000 */
[----:B------:R-:W-:Y:S05]  /*7b50*/  @!P6 BRA `(.L_x_180) ;  /* 0x0000000000a4e947 */ /* 0x000fea0003800000 */
[----:B------:R-:W-:-:S04]  /*7b60*/  LOP3.LUT R18, R18, 0x2, RZ, 0xfc, !PT ;  /* 0x0000000212127812 */ /* 0x000fc800078efcff */
[----:B------:R-:W-:-:S13]  /*7b70*/  ISETP.NE.AND P0, PT, R18, 0x3, PT ;  /* 0x000000031200780c */ /* 0x000fda0003f05270 */
[----:B------:R-:W-:Y:S05]  /*7b80*/  @!P0 BRA `(.L_x_181) ;  /* 0x0000000000048947 */ /* 0x000fea0003800000 */
[----:B------:R-:W-:Y:S01]  /*7b90*/  BPT.TRAP 0x1 ;  /* 0x000000040000795c */ /* 0x000fe20000300000 */
.L_x_181:
[----:B------:R-:W0:Y:S01]  /*7ba0*/  S2R R5, SR_CgaCtaId ;  /* 0x0000000000057919 */ /* 0x000e220000008800 */
[----:B------:R-:W-:Y:S02]  /*7bb0*/  MOV R0, 0x400 ;  /* 0x0000040000007802 */ /* 0x000fe40000000f00 */
[----:B------:R-:W-:Y:S02]  /*7bc0*/  SHF.L.U32 R2, R3, 0x1f, RZ ;  /* 0x0000001f03027819 */ /* 0x000fe400000006ff */
[----:B0-----:R-:W-:-:S05]  /*7bd0*/  LEA R5, R5, R0, 0x18 ;  /* 0x0000000005057211 */ /* 0x001fca00078ec0ff */
[----:B------:R-:W-:-:S04]  /*7be0*/  VIADD R5, R5, 0x20 ;  /* 0x0000002005057836 */ /* 0x000fc80000000000 */
[C---:B------:R-:W-:Y:S02]  /*7bf0*/  IMAD R7, R8.reuse, 0x8, R5 ;  /* 0x0000000808077824 */ /* 0x040fe400078e0205 */
[----:B------:R-:W-:Y:S02]  /*7c00*/  VIADD R8, R8, 0x1 ;  /* 0x0000000108087836 */ /* 0x000fe40000000000 */
[----:B------:R-:W0:Y:S03]  /*7c10*/  SYNCS.PHASECHK.TRANS64.TRYWAIT P0, [R7+URZ], R2 ;  /* 0x00000002070075a7 */ /* 0x000e26000800017f */
[----:B------:R-:W-:-:S04]  /*7c20*/  ISETP.NE.AND P1, PT, R8, 0x4, PT ;  /* 0x000000040800780c */ /* 0x000fc80003f25270 */
[----:B------:R-:W-:Y:S02]  /*7c30*/  SEL R0, RZ, 0x1, P1 ;  /* 0x00000001ff007807 */ /* 0x000fe40000800000 */
[----:B------:R-:W-:Y:S02]  /*7c40*/  SEL R8, R8, RZ, P1 ;  /* 0x000000ff08087207 */ /* 0x000fe40000800000 */
[----:B------:R-:W-:-:S03]  /*7c50*/  LOP3.LUT R9, R3, R0, RZ, 0x3c, !PT ;  /* 0x0000000003097212 */ /* 0x000fc600078e3cff */
[----:B------:R-:W-:Y:S01]  /*7c60*/  IMAD R6, R8, 0x8, R5 ;  /* 0x0000000808067824 */ /* 0x000fe200078e0205 */
[----:B------:R-:W-:Y:S01]  /*7c70*/  SHF.L.U32 R3, R9, 0x1f, RZ ;  /* 0x0000001f09037819 */ /* 0x000fe200000006ff */
[----:B0-----:R-:W-:Y:S06]  /*7c80*/  @!P0 BRA `(.L_x_182) ;  /* 0x0000000000dc8947 */ /* 0x001fec0003800000 */
.L_x_193:
[----:B------:R-:W1:Y:S01]  /*7c90*/  SYNCS.PHASECHK.TRANS64.TRYWAIT P0, [R6+URZ], R3 ;  /* 0x00000003060075a7 */ /* 0x000e62000800017f */
[----:B------:R-:W-:-:S05]  /*7ca0*/  VIADD R0, R8, 0x1 ;  /* 0x0000000108007836 */ /* 0x000fca0000000000 */
[----:B------:R-:W-:-:S04]  /*7cb0*/  ISETP.NE.AND P1, PT, R0, 0x4, PT ;  /* 0x000000040000780c */ /* 0x000fc80003f25270 */
[----:B0-----:R-:W-:Y:S02]  /*7cc0*/  SEL R2, RZ, 0x1, P1 ;  /* 0x00000001ff027807 */ /* 0x001fe40000800000 */
[----:B------:R-:W-:Y:S02]  /*7cd0*/  SEL R0, R0, RZ, P1 ;  /* 0x000000ff00007207 */ /* 0x000fe40000800000 */
[----:B------:R-:W-:-:S03]  /*7ce0*/  LOP3.LUT R9, R9, R2, RZ, 0x3c, !PT ;  /* 0x0000000209097212 */ /* 0x000fc600078e3cff */
[----:B------:R-:W-:Y:S01]  /*7cf0*/  IMAD R7, R0, 0x8, R5 ;  /* 0x0000000800077824 */ /* 0x000fe200078e0205 */
[----:B------:R-:W-:Y:S01]  /*7d00*/  SHF.L.U32 R4, R9, 0x1f, RZ ;  /* 0x0000001f09047819 */ /* 0x000fe200000006ff */
[----:B-1----:R-:W-:Y:S06]  /*7d10*/  @!P0 BRA `(.L_x_183) ;  /* 0x0000000000cc8947 */ /* 0x002fec0003800000 */
.L_x_194:
[----:B------:R-:W1:Y:S01]  /*7d20*/  SYNCS.PHASECHK.TRANS64.TRYWAIT P0, [R7+URZ], R4 ;  /* 0x00000004070075a7 */ /* 0x000e62000800017f */
[----:B------:R-:W-:-:S05]  /*7d30*/  VIADD R0, R0, 0x1 ;  /* 0x0000000100007836 */ /* 0x000fca0000000000 */
[----:B------:R-:W-:-:S04]  /*7d40*/  ISETP.NE.AND P1, PT, R0, 0x4, PT ;  /* 0x000000040000780c */ /* 0x000fc80003f25270 */
[----:B------:R-:W-:Y:S02]  /*7d50*/  SEL R2, RZ, 0x1, P1 ;  /* 0x00000001ff027807 */ /* 0x000fe40000800000 */
[----:B------:R-:W-:Y:S02]  /*7d60*/  SEL R0, R0, RZ, P1 ;  /* 0x000000ff00007207 */ /* 0x000fe40000800000 */
[----:B------:R-:W-:Y:S01]  /*7d70*/  LOP3.LUT R2, R9, R2, RZ, 0x3c, !PT ;  /* 0x0000000209027212 */ /* 0x000fe200078e3cff */
[----:B-1----:R-:W-:Y:S06]  /*7d80*/  @!P0 BRA `(.L_x_184) ;  /* 0x0000000000c48947 */ /* 0x002fec0003800000 */
.L_x_195:
[----:B------:R-:W-:Y:S01]  /*7d90*/  IMAD R5, R0, 0x8, R5 ;  /* 0x0000000800057824 */ /* 0x000fe200078e0205 */
[----:B------:R-:W-:-:S07]  /*7da0*/  SHF.L.U32 R0, R2, 0x1f, RZ ;  /* 0x0000001f02007819 */ /* 0x000fce00000006ff */
.L_x_185:
[----:B--2---:R2:W3:Y:S02]  /*7db0*/  SYNCS.PHASECHK.TRANS64.TRYWAIT P0, [R5+URZ], R0 ;  /* 0x00000000050075a7 */ /* 0x0044e4000800017f */
[----:B---3--:R-:W-:Y:S05]  /*7dc0*/  @!P0 NANOSLEEP.SYNCS 0x989680 ;  /* 0x009896800000895d */ /* 0x008fea0003900000 */
[----:B------:R-:W3:Y:S02]  /*7dd0*/  @!P0 SYNCS.PHASECHK.TRANS64 P0, [R5+URZ], R0 ;  /* 0x00000000050085a7 */ /* 0x000ee4000800007f */
[----:B---3--:R-:W-:Y:S05]  /*7de0*/  @!P0 BRA `(.L_x_185) ;  /* 0xfffffffc00f08947 */ /* 0x008fea000383ffff */
.L_x_180:
[----:B------:R-:W-:Y:S05]  /*7df0*/  BSYNC B0 ;  /* 0x0000000000007941 */ /* 0x000fea0003800000 */
.L_x_179:
[----:B------:R-:W-:Y:S05]  /*7e00*/  EXIT ;  /* 0x000000000000794d */ /* 0x000fea0003800000 */
.L_x_21:
[----:B-1----:R1:W2:Y:S02]  /*7e10*/  SYNCS.PHASECHK.TRANS64.TRYWAIT P1, [R3+URZ], R0 ;  /* 0x00000000030075a7 */ /* 0x0022a4000802017f */
[----:B--2---:R-:W-:Y:S05]  /*7e20*/  @!P1 NANOSLEEP.SYNCS 0x989680 ;  /* 0x009896800000995d */ /* 0x004fea0003900000 */
[----:B------:R-:W2:Y:S02]  /*7e30*/  @!P1 SYNCS.PHASECHK.TRANS64 P1, [R3+URZ], R0 ;  /* 0x00000000030095a7 */ /* 0x000ea4000802007f */
[----:B--2---:R-:W-:Y:S05]  /*7e40*/  @!P1 BRA `(.L_x_21) ;  /* 0xfffffffc00f09947 */ /* 0x004fea000383ffff */
[----:B------:R-:W-:Y:S05]  /*7e50*/  BRA `(.L_x_20) ;  /* 0xffffff9800547947 */ /* 0x000fea000383ffff */
.L_x_26:
[----:B-1----:R1:W2:Y:S02]  /*7e60*/  SYNCS.PHASECHK.TRANS64.TRYWAIT P1, [R5+URZ], R4 ;  /* 0x00000004050075a7 */ /* 0x0022a4000802017f */
[----:B--2---:R-:W-:Y:S05]  /*7e70*/  @!P1 NANOSLEEP.SYNCS 0x989680 ;  /* 0x009896800000995d */ /* 0x004fea0003900000 */
[----:B------:R-:W2:Y:S02]  /*7e80*/  @!P1 SYNCS.PHASECHK.TRANS64 P1, [R5+URZ], R4 ;  /* 0x00000004050095a7 */ /* 0x000ea4000802007f */
[----:B--2---:R-:W-:Y:S05]  /*7e90*/  @!P1 BRA `(.L_x_26) ;  /* 0xfffffffc00f09947 */ /* 0x004fea000383ffff */
[----:B------:R-:W-:Y:S05]  /*7ea0*/  BRA `(.L_x_25) ;  /* 0xffffff9c00307947 */ /* 0x000fea000383ffff */
.L_x_167:
[----:B------:R-:W-:Y:S01]  /*7eb0*/  BSSY B1, `(.L_x_186) ;  /* 0x0000006000017945 */ /* 0x000fe20003800000 */
[----:B------:R-:W-:-:S07]  /*7ec0*/  IMAD.MOV.U32 R15, RZ, RZ, -0x1 ;  /* 0xffffffffff0f7424 */ /* 0x000fce00078e00ff */
[----:B------:R-:W-:Y:S05]  /*7ed0*/  WARPSYNC.COLLECTIVE R15, `(.L_x_187) ;  /* 0x000000000f0c7348 */ /* 0x000fea0003c00000 */
[----:B------:R-:W-:Y:S02]  /*7ee0*/  ELECT P6, UR62, PT ;  /* 0x00000000003e782f */ /* 0x000fe400038c0000 */
[----:B------:R-:W-:Y:S01]  /*7ef0*/  MOV R14, UR62 ;  /* 0x0000003e000e7c02 */ /* 0x000fe20008000f00 */
[----:B------:R-:W-:Y:S10]  /*7f00*/  ENDCOLLECTIVE ;  /* 0x000000000000791b */ /* 0x000ff40003800000 */
.L_x_187:
[----:B------:R-:W-:Y:S05]  /*7f10*/  BSYNC B1 ;  /* 0x0000000000017941 */ /* 0x000fea0003800000 */
.L_x_186:
[----:B------:R-:W-:Y:S05]  /*7f20*/  BRA `(.L_x_188) ;  /* 0xfffffff000147947 */ /* 0x000fea000383ffff */
.L_x_170:
[----:B0-----:R0:W1:Y:S02]  /*7f30*/  SYNCS.PHASECHK.TRANS64.TRYWAIT P0, [R23+URZ+0x20], R14 ;  /* 0x0000200e170075a7 */ /* 0x001064000800017f */
[----:B-1----:R-:W-:Y:S05]  /*7f40*/  @!P0 NANOSLEEP.SYNCS 0x989680 ;  /* 0x009896800000895d */ /* 0x002fea0003900000 */
[----:B------:R-:W1:Y:S02]  /*7f50*/  @!P0 SYNCS.PHASECHK.TRANS64 P0, [R23+URZ+0x20], R14 ;  /* 0x0000200e170085a7 */ /* 0x000e64000800007f */
[----:B-1----:R-:W-:Y:S05]  /*7f60*/  @!P0 BRA `(.L_x_170) ;  /* 0xfffffffc00f08947 */ /* 0x002fea000383ffff */
[----:B------:R-:W-:Y:S05]  /*7f70*/  BRA `(.L_x_189) ;  /* 0xfffffff000587947 */ /* 0x000fea000383ffff */
.L_x_178:
[----:B------:R-:W-:Y:S01]  /*7f80*/  BSSY B0, `(.L_x_190) ;  /* 0x0000006000007945 */ /* 0x000fe20003800000 */
[----:B------:R-:W-:-:S07]  /*7f90*/  IMAD.MOV.U32 R15, RZ, RZ, -0x1 ;  /* 0xffffffffff0f7424 */ /* 0x000fce00078e00ff */
[----:B------:R-:W-:Y:S05]  /*7fa0*/  WARPSYNC.COLLECTIVE R15, `(.L_x_191) ;  /* 0x000000000f0c7348 */ /* 0x000fea0003c00000 */
[----:B------:R-:W-:Y:S02]  /*7fb0*/  ELECT P6, UR62, PT ;  /* 0x00000000003e782f */ /* 0x000fe400038c0000 */
[----:B------:R-:W-:Y:S01]  /*7fc0*/  MOV R14, UR62 ;  /* 0x0000003e000e7c02 */ /* 0x000fe20008000f00 */
[----:B------:R-:W-:Y:S10]  /*7fd0*/  ENDCOLLECTIVE ;  /* 0x000000000000791b */ /* 0x000ff40003800000 */
.L_x_191:
[----:B------:R-:W-:Y:S05]  /*7fe0*/  BSYNC B0 ;  /* 0x0000000000007941 */ /* 0x000fea0003800000 */
.L_x_190:
[----:B------:R-:W-:Y:S05]  /*7ff0*/  BRA `(.L_x_192) ;  /* 0xfffffff800d07947 */ /* 0x000fea000383ffff */
.L_x_182:
[----:B0-----:R0:W1:Y:S02]  /*8000*/  SYNCS.PHASECHK.TRANS64.TRYWAIT P0, [R7+URZ], R2 ;  /* 0x00000002070075a7 */ /* 0x001064000800017f */
[----:B-1----:R-:W-:Y:S05]  /*8010*/  @!P0 NANOSLEEP.SYNCS 0x989680 ;  /* 0x009896800000895d */ /* 0x002fea0003900000 */
[----:B------:R-:W1:Y:S02]  /*8020*/  @!P0 SYNCS.PHASECHK.TRANS64 P0, [R7+URZ], R2 ;  /* 0x00000002070085a7 */ /* 0x000e64000800007f */
[----:B-1----:R-:W-:Y:S05]  /*8030*/  @!P0 BRA `(.L_x_182) ;  /* 0xfffffffc00f08947 */ /* 0x002fea000383ffff */
[----:B------:R-:W-:Y:S05]  /*8040*/  BRA `(.L_x_193) ;  /* 0xfffffffc00107947 */ /* 0x000fea000383ffff */
.L_x_183:
[----:B0-----:R0:W1:Y:S02]  /*8050*/  SYNCS.PHASECHK.TRANS64.TRYWAIT P0, [R6+URZ], R3 ;  /* 0x00000003060075a7 */ /* 0x001064000800017f */
[----:B-1----:R-:W-:Y:S05]  /*8060*/  @!P0 NANOSLEEP.SYNCS 0x989680 ;  /* 0x009896800000895d */ /* 0x002fea0003900000 */
[----:B------:R-:W1:Y:S02]  /*8070*/  @!P0 SYNCS.PHASECHK.TRANS64 P0, [R6+URZ], R3 ;  /* 0x00000003060085a7 */ /* 0x000e64000800007f */
[----:B-1----:R-:W-:Y:S05]  /*8080*/  @!P0 BRA `(.L_x_183) ;  /* 0xfffffffc00f08947 */ /* 0x002fea000383ffff */
[----:B------:R-:W-:Y:S05]  /*8090*/  BRA `(.L_x_194) ;  /* 0xfffffffc00207947 */ /* 0x000fea000383ffff */
.L_x_184:
[----:B-1----:R1:W2:Y:S02]  /*80a0*/  SYNCS.PHASECHK.TRANS64.TRYWAIT P0, [R7+URZ], R4 ;  /* 0x00000004070075a7 */ /* 0x0022a4000800017f */
[----:B--2---:R-:W-:Y:S05]  /*80b0*/  @!P0 NANOSLEEP.SYNCS 0x989680 ;  /* 0x009896800000895d */ /* 0x004fea0003900000 */
[----:B------:R-:W2:Y:S02]  /*80c0*/  @!P0 SYNCS.PHASECHK.TRANS64 P0, [R7+URZ], R4 ;  /* 0x00000004070085a7 */ /* 0x000ea4000800007f */
[----:B--2---:R-:W-:Y:S05]  /*80d0*/  @!P0 BRA `(.L_x_184) ;  /* 0xfffffffc00f08947 */ /* 0x004fea000383ffff */
[----:B------:R-:W-:Y:S05]  /*80e0*/  BRA `(.L_x_195) ;  /* 0xfffffffc00287947 */ /* 0x000fea000383ffff */
.L_x_196:
[----:B------:R-:W-:-:S00]  /*80f0*/  BRA `(.L_x_196) ;  /* 0xfffffffc00fc7947 */ /* 0x000fc0000383ffff */
[----:B------:R-:W-:-:S00]  /*8100*/  NOP ;  /* 0x0000000000007918 */ /* 0x000fc00000000000 */
[----:B------:R-:W-:-:S00]  /*8110*/  NOP ;  /* 0x0000000000007918 */ /* 0x000fc00000000000 */
[----:B------:R-:W-:-:S00]  /*8120*/  NOP ;  /* 0x0000000000007918 */ /* 0x000fc00000000000 */
[----:B------:R-:W-:-:S00]  /*8130*/  NOP ;  /* 0x0000000000007918 */ /* 0x000fc00000000000 */
[----:B------:R-:W-:-:S00]  /*8140*/  NOP ;  /* 0x0000000000007918 */ /* 0x000fc00000000000 */
[----:B------:R-:W-:-:S00]  /*8150*/  NOP ;  /* 0x0000000000007918 */ /* 0x000fc00000000000 */
[----:B------:R-:W-:-:S00]  /*8160*/  NOP ;  /* 0x0000000000007918 */ /* 0x000fc00000000000 */
[----:B------:R-:W-:-:S00]  /*8170*/  NOP ;  /* 0x0000000000007918 */ /* 0x000fc00000000000 */
.L_x_197:


//--------------------- .nv.global.init           --------------------------
	.section	.nv.global.init,"aw",@progbits
.nv.global.init:
	.type		$str$22,@object
	.size		$str$22,($str$23 - $str$22)
$str$22:
        /*0000*/ 	.byte	0x6b, 0x5f, 0x74, 0x69, 0x6c, 0x65, 0x5f, 0x63, 0x6f, 0x75, 0x6e, 0x74, 0x20, 0x3e, 0x3d, 0x20
        /*0010*/ 	.byte	0x31, 0x00
	.type		$str$23,@object
	.size		$str$23,(__unnamed_1 - $str$23)
$str$23:
        /*0012*/ 	.byte	0x2f, 0x74, 0x6d, 0x70, 0x2f, 0x63, 0x75, 0x74, 0x6c, 0x61, 0x73, 0x73, 0x5f, 0x73, 0x77, 0x65
        /*0022*/ 	.byte	0x65, 0x70, 0x5f, 0x73, 0x72, 0x63, 0x2f, 0x69, 0x6e, 0x63, 0x6c, 0x75, 0x64, 0x65, 0x2f, 0x63
        /*0032*/ 	.byte	0x75, 0x74, 0x6c, 0x61, 0x73, 0x73, 0x2f, 0x67, 0x65, 0x6d, 0x6d, 0x2f, 0x63, 0x6f, 0x6c, 0x6c
        /*0042*/ 	.byte	0x65, 0x63, 0x74, 0x69, 0x76, 0x65, 0x2f, 0x73, 0x6d, 0x39, 0x30, 0x5f, 0x6d, 0x6d, 0x61, 0x5f
        /*0052*/ 	.byte	0x74, 0x6d, 0x61, 0x5f, 0x67, 0x6d, 0x6d, 0x61, 0x5f, 0x73, 0x73, 0x5f, 0x77, 0x61, 0x72, 0x70
        /*0062*/ 	.byte	0x73, 0x70, 0x65, 0x63, 0x69, 0x61, 0x6c, 0x69, 0x7a, 0x65, 0x64, 0x2e, 0x68, 0x70, 0x70, 0x00
	.type		__unnamed_1,@object
	.size		__unnamed_1,(.L_0 - __unnamed_1)
__unnamed_1:
        /*0072*/ 	.byte	0x76, 0x6f, 0x69, 0x64, 0x20, 0x63, 0x75, 0x74, 0x6c, 0x61, 0x73, 0x73, 0x3a, 0x3a, 0x67, 0x65
        /* <DEDUP_REMOVED lines=180> */
        /*0bc2*/ 	.byte	0x74, 0x69, 0x74, 0x79, 0x5d, 0x00
.L_0:


//--------------------- .nv.shared._ZN7cutlass13device_kernelINS_4gemm6kernel13GemmUniversalIN4cute5tupleIJiiiiEEENS1_10collective13CollectiveMmaINS1_34MainloopSm90TmaGmmaWarpSpecializedILi4ENS5_IJNS4_1CILi2EEENSA_ILi1EEESC_EEENS1_35KernelTmaWarpSpecializedCooperativeEEENS5_IJNSA_ILi128EEESG_NSA_ILi64EEEEEENS_6half_tENS5_IJlSC_lEEESJ_NS5_IJSC_llEEENS4_8TiledMMAINS4_8MMA_AtomIJNS4_4SM904GMMA26MMA_64x128x16_F32F16F16_SSILNSP_5MajorE0ELSR_1ELNSP_7ScaleInE1ELSS_1EEEEEENS4_6LayoutISD_NS5_IJSC_NSA_ILi0EEESW_EEEEENS5_IJNS4_10UnderscoreESZ_SZ_EEEEENS4_13SM90_TMA_LOADENS4_14ComposedLayoutINS4_7SwizzleILi3ELi4ELi3EEENS4_18smem_ptr_flag_bitsILi16EEENSV_INS5_IJNSA_ILi8EEESH_EEENS5_IJSH_SC_EEEEEEEvNS4_8identityENS4_23SM90_TMA_LOAD_MULTICASTENS13_IS15_S17_NSV_INS5_IJSH_S18_EEENS5_IJSC_SH_EEEEEEEvS1D_EENS_8epilogue10collective6detail29Sm90TmaWarpSpecializedAdapterINS1L_15DefaultEpilogueISJ_SK_SK_NS1K_6thread17LinearCombinationISJ_Li1EffLNS1P_9ScaleType4KindE0ELNS_15FloatRoundStyleE2ESJ_EENS1_15EpilogueDefaultEEEEEvvEEEEvNT_6ParamsE --------------------------
	.section	.nv.shared._ZN7cutlass13device_kernelINS_4gemm6kernel13GemmUniversalIN4cute5tupleIJiiiiEEENS1_10collective13CollectiveMmaINS1_34MainloopSm90TmaGmmaWarpSpecializedILi4ENS5_IJNS4_1CILi2EEENSA_ILi1EEESC_EEENS1_35KernelTmaWarpSpecializedCooperativeEEENS5_IJNSA_ILi128EEESG_NSA_ILi64EEEEEENS_6half_tENS5_IJlSC_lEEESJ_NS5_IJSC_llEEENS4_8TiledMMAINS4_8MMA_AtomIJNS4_4SM904GMMA26MMA_64x128x16_F32F16F16_SSILNSP_5MajorE0ELSR_1ELNSP_7ScaleInE1ELSS_1EEEEEENS4_6LayoutISD_NS5_IJSC_NSA_ILi0EEESW_EEEEENS5_IJNS4_10UnderscoreESZ_SZ_EEEEENS4_13SM90_TMA_LOADENS4_14ComposedLayoutINS4_7SwizzleILi3ELi4ELi3EEENS4_18smem_ptr_flag_bitsILi16EEENSV_INS5_IJNSA_ILi8EEESH_EEENS5_IJSH_SC_EEEEEEEvNS4_8identityENS4_23SM90_TMA_LOAD_MULTICASTENS13_IS15_S17_NSV_INS5_IJSH_S18_EEENS5_IJSC_SH_EEEEEEEvS1D_EENS_8epilogue10collective6detail29Sm90TmaWarpSpecializedAdapterINS1L_15DefaultEpilogueISJ_SK_SK_NS1K_6thread17LinearCombinationISJ_Li1EffLNS1P_9ScaleType4KindE0ELNS_15FloatRoundStyleE2ESJ_EENS1_15EpilogueDefaultEEEEEvvEEEEvNT_6ParamsE,"aw",@nobits
	.sectionflags	@""
	.align	16
	.zero		1024


//--------------------- .nv.shared.reserved.0     --------------------------
	.section	.nv.shared.reserved.0,"aw",@nobits
	.weak		__nv_reservedSMEM_offset_0_alias
	.size		__nv_reservedSMEM_offset_0_alias, 0, 0
	.other		__nv_reservedSMEM_offset_0_alias,@"STO_CUDA_RESERVED_SHARED STV_DEFAULT"
__nv_reservedSMEM_offset_0_alias:
	.zero		0


//--------------------- .nv.global                --------------------------
	.section	.nv.global,"aw",@nobits
.nv.global:
	.type		_ZN40_INTERNAL_d2147cce_4_k_cu_d5495af0_333984cute1_E,@object
	.size		_ZN40_INTERNAL_d2147cce_4_k_cu_d5495af0_333984cute1_E,(_ZN40_INTERNAL_d2147cce_4_k_cu_d5495af0_333984cuda3std3__45__cpo6cbeginE - _ZN40_INTERNAL_d2147cce_4_k_cu_d5495af0_333984cute1_E)
_ZN40_INTERNAL_d2147cce_4_k_cu_d5495af0_333984cute1_E:
	.zero		1
	.type		_ZN40_INTERNAL_d2147cce_4_k_cu_d5495af0_333984cuda3std3__45__cpo6cbeginE,@object
	.size		_ZN40_INTERNAL_d2147cce_4_k_cu_d5495af0_333984cuda3std3__45__cpo6cbeginE,(_ZN40_INTERNAL_d2147cce_4_k_cu_d5495af0_333984cuda3std3__48in_placeE - _ZN40_INTERNAL_d2147cce_4_k_cu_d5495af0_333984cuda3std3__45__cpo6cbeginE)
_ZN40_INTERNAL_d2147cce_4_k_cu_d5495af0_333984cuda3std3__45__cpo6cbeginE:
	.zero		1
	.type		_ZN40_INTERNAL_d2147cce_4_k_cu_d5495af0_333984cuda3std3__48in_placeE,@object
	.size		_ZN40_INTERNAL_d2147cce_4_k_cu_d5495af0_333984cuda3std3__48in_placeE,(_ZN40_INTERNAL_d2147cce_4_k_cu_d5495af0_333984cuda3std6ranges3__45__cpo9iter_moveE - _ZN40_INTERNAL_d2147cce_4_k_cu_d5495af0_333984cuda3std3__48in_placeE)
_ZN40_INTERNAL_d2147cce_4_k_cu_d5495af0_333984cuda3std3__48in_placeE:
	.zero		1
	.type		_ZN40_INTERNAL_d2147cce_4_k_cu_d5495af0_333984cuda3std6ranges3__45__cpo9iter_moveE,@object
	.size		_ZN40_INTERNAL_d2147cce_4_k_cu_d5495af0_333984cuda3std6ranges3__45__cpo9iter_moveE,(_ZN40_INTERNAL_d2147cce_4_k_cu_d5495af0_333984cuda3std3__45__cpo5beginE - _ZN40_INTERNAL_d2147cce_4_k_cu_d5495af0_333984cuda3std6ranges3__45__cpo9iter_moveE)
_ZN40_INTERNAL_d2147cce_4_k_cu_d5495af0_333984cuda3std6ranges3__45__cpo9iter_moveE:
	.zero		1
	.type		_ZN40_INTERNAL_d2147cce_4_k_cu_d5495af0_333984cuda3std3__45__cpo5beginE,@object
	.size		_ZN40_INTERNAL_d2147cce_4_k_cu_d5495af0_333984cuda3std3__45__cpo5beginE,(_ZN40_INTERNAL_d2147cce_4_k_cu_d5495af0_333984cuda3std3__442_GLOBAL__N__d2147cce_4_k_cu_d5495af0_333986ignoreE - _ZN40_INTERNAL_d2147cce_4_k_cu_d5495af0_333984cuda3std3__45__cpo5beginE)
_ZN40_INTERNAL_d2147cce_4_k_cu_d5495af0_333984cuda3std3__45__cpo5beginE:
	.zero		1
	.type		_ZN40_INTERNAL_d2147cce_4_k_cu_d5495af0_333984cuda3std3__442_GLOBAL__N__d2147cce_4_k_cu_d5495af0_333986ignoreE,@object
	.size		_ZN40_INTERNAL_d2147cce_4_k_cu_d5495af0_333984cuda3std3__442_GLOBAL__N__d2147cce_4_k_cu_d5495af0_333986ignoreE,(_ZN40_INTERNAL_d2147cce_4_k_cu_d5495af0_333984cute7productE - _ZN40_INTERNAL_d2147cce_4_k_cu_d5495af0_333984cuda3std3__442_GLOBAL__N__d2147cce_4_k_cu_d5495af0_333986ignoreE)
_ZN40_INTERNAL_d2147cce_4_k_cu_d5495af0_333984cuda3std3__442_GLOBAL__N__d2147cce_4_k_cu_d5495af0_333986ignoreE:
	.zero		1
	.type		_ZN40_INTERNAL_d2147cce_4_k_cu_d5495af0_333984cute7productE,@object
	.size		_ZN40_INTERNAL_d2147cce_4_k_cu_d5495af0_333984cute7productE,(_ZN40_INTERNAL_d2147cce_4_k_cu_d5495af0_333984cuda3std3__45__cpo3endE - _ZN40_INTERNAL_d2147cce_4_k_cu_d5495af0_333984cute7productE)
_ZN40_INTERNAL_d2147cce_4_k_cu_d5495af0_333984cute7productE:
	.zero		1
	.type		_ZN40_INTERNAL_d2147cce_4_k_cu_d5495af0_333984cuda3std3__45__cpo3endE,@object
	.size		_ZN40_INTERNAL_d2147cce_4_k_cu_d5495af0_333984cuda3std3__45__cpo3endE,(_ZN40_INTERNAL_d2147cce_4_k_cu_d5495af0_333984cuda3std3__419piecewise_constructE - _ZN40_INTERNAL_d2147cce_4_k_cu_d5495af0_333984cuda3std3__45__cpo3endE)
_ZN40_INTERNAL_d2147cce_4_k_cu_d5495af0_333984cuda3std3__45__cpo3endE:
	.zero		1
	.type		_ZN40_INTERNAL_d2147cce_4_k_cu_d5495af0_333984cuda3std3__419piecewise_constructE,@object
	.size		_ZN40_INTERNAL_d2147cce_4_k_cu_d5495af0_333984cuda3std3__419piecewise_constructE,(_ZN40_INTERNAL_d2147cce_4_k_cu_d5495af0_333984cuda3std3__45__cpo4cendE - _ZN40_INTERNAL_d2147cce_4_k_cu_d5495af0_333984cuda3std3__419piecewise_constructE)
_ZN40_INTERNAL_d2147cce_4_k_cu_d5495af0_333984cuda3std3__419piecewise_constructE:
	.zero		1
	.type		_ZN40_INTERNAL_d2147cce_4_k_cu_d5495af0_333984cuda3std3__45__cpo4cendE,@object
	.size		_ZN40_INTERNAL_d2147cce_4_k_cu_d5495af0_333984cuda3std3__45__cpo4cendE,(_ZN40_INTERNAL_d2147cce_4_k_cu_d5495af0_333984cuda3std6ranges3__45__cpo4swapE - _ZN40_INTERNAL_d2147cce_4_k_cu_d5495af0_333984cuda3std3__45__cpo4cendE)
_ZN40_INTERNAL_d2147cce_4_k_cu_d5495af0_333984cuda3std3__45__cpo4cendE:
	.zero		1
	.type		_ZN40_INTERNAL_d2147cce_4_k_cu_d5495af0_333984cuda3std6ranges3__45__cpo4swapE,@object
	.size		_ZN40_INTERNAL_d2147cce_4_k_cu_d5495af0_333984cuda3std6ranges3__45__cpo4swapE,(.L_8 - _ZN40_INTERNAL_d2147cce_4_k_cu_d5495af0_333984cuda3std6ranges3__45__cpo4swapE)
_ZN40_INTERNAL_d2147cce_4_k_cu_d5495af0_333984cuda3std6ranges3__45__cpo4swapE:
	.zero		1
.L_8:


//--------------------- .nv.constant0._ZN7cutlass13device_kernelINS_4gemm6kernel13GemmUniversalIN4cute5tupleIJiiiiEEENS1_10collective13CollectiveMmaINS1_34MainloopSm90TmaGmmaWarpSpecializedILi4ENS5_IJNS4_1CILi2EEENSA_ILi1EEESC_EEENS1_35KernelTmaWarpSpecializedCooperativeEEENS5_IJNSA_ILi128EEESG_NSA_ILi64EEEEEENS_6half_tENS5_IJlSC_lEEESJ_NS5_IJSC_llEEENS4_8TiledMMAINS4_8MMA_AtomIJNS4_4SM904GMMA26MMA_64x128x16_F32F16F16_SSILNSP_5MajorE0ELSR_1ELNSP_7ScaleInE1ELSS_1EEEEEENS4_6LayoutISD_NS5_IJSC_NSA_ILi0EEESW_EEEEENS5_IJNS4_10UnderscoreESZ_SZ_EEEEENS4_13SM90_TMA_LOADENS4_14ComposedLayoutINS4_7SwizzleILi3ELi4ELi3EEENS4_18smem_ptr_flag_bitsILi16EEENSV_INS5_IJNSA_ILi8EEESH_EEENS5_IJSH_SC_EEEEEEEvNS4_8identityENS4_23SM90_TMA_LOAD_MULTICASTENS13_IS15_S17_NSV_INS5_IJSH_S18_EEENS5_IJSC_SH_EEEEEEEvS1D_EENS_8epilogue10collective6detail29Sm90TmaWarpSpecializedAdapterINS1L_15DefaultEpilogueISJ_SK_SK_NS1K_6thread17LinearCombinationISJ_Li1EffLNS1P_9ScaleType4KindE0ELNS_15FloatRoundStyleE2ESJ_EENS1_15EpilogueDefaultEEEEEvvEEEEvNT_6ParamsE --------------------------
	.section	.nv.constant0._ZN7cutlass13device_kernelINS_4gemm6kernel13GemmUniversalIN4cute5tupleIJiiiiEEENS1_10collective13CollectiveMmaINS1_34MainloopSm90TmaGmmaWarpSpecializedILi4ENS5_IJNS4_1CILi2EEENSA_ILi1EEESC_EEENS1_35KernelTmaWarpSpecializedCooperativeEEENS5_IJNSA_ILi128EEESG_NSA_ILi64EEEEEENS_6half_tENS5_IJlSC_lEEESJ_NS5_IJSC_llEEENS4_8TiledMMAINS4_8MMA_AtomIJNS4_4SM904GMMA26MMA_64x128x16_F32F16F16_SSILNSP_5MajorE0ELSR_1ELNSP_7ScaleInE1ELSS_1EEEEEENS4_6LayoutISD_NS5_IJSC_NSA_ILi0EEESW_EEEEENS5_IJNS4_10UnderscoreESZ_SZ_EEEEENS4_13SM90_TMA_LOADENS4_14ComposedLayoutINS4_7SwizzleILi3ELi4ELi3EEENS4_18smem_ptr_flag_bitsILi16EEENSV_INS5_IJNSA_ILi8EEESH_EEENS5_IJSH_SC_EEEEEEEvNS4_8identityENS4_23SM90_TMA_LOAD_MULTICASTENS13_IS15_S17_NSV_INS5_IJSH_S18_EEENS5_IJSC_SH_EEEEEEEvS1D_EENS_8epilogue10collective6detail29Sm90TmaWarpSpecializedAdapterINS1L_15DefaultEpilogueISJ_SK_SK_NS1K_6thread17LinearCombinationISJ_Li1EffLNS1P_9ScaleType4KindE0ELNS_15FloatRoundStyleE2ESJ_EENS1_15EpilogueDefaultEEEEEvvEEEEvNT_6ParamsE,"a",@progbits
	.sectionflags	@""
	.align	4
.nv.constant0._ZN7cutlass13device_kernelINS_4gemm6kernel13GemmUniversalIN4cute5tupleIJiiiiEEENS1_10collective13CollectiveMmaINS1_34MainloopSm90TmaGmmaWarpSpecializedILi4ENS5_IJNS4_1CILi2EEENSA_ILi1EEESC_EEENS1_35KernelTmaWarpSpecializedCooperativeEEENS5_IJNSA_ILi128EEESG_NSA_ILi64EEEEEENS_6half_tENS5_IJlSC_lEEESJ_NS5_IJSC_llEEENS4_8TiledMMAINS4_8MMA_AtomIJNS4_4SM904GMMA26MMA_64x128x16_F32F16F16_SSILNSP_5MajorE0ELSR_1ELNSP_7ScaleInE1ELSS_1EEEEEENS4_6LayoutISD_NS5_IJSC_NSA_ILi0EEESW_EEEEENS5_IJNS4_10UnderscoreESZ_SZ_EEEEENS4_13SM90_TMA_LOADENS4_14ComposedLayoutINS4_7SwizzleILi3ELi4ELi3EEENS4_18smem_ptr_flag_bitsILi16EEENSV_INS5_IJNSA_ILi8EEESH_EEENS5_IJSH_SC_EEEEEEEvNS4_8identityENS4_23SM90_TMA_LOAD_MULTICASTENS13_IS15_S17_NSV_INS5_IJSH_S18_EEENS5_IJSC_SH_EEEEEEEvS1D_EENS_8epilogue10collective6detail29Sm90TmaWarpSpecializedAdapterINS1L_15DefaultEpilogueISJ_SK_SK_NS1K_6thread17LinearCombinationISJ_Li1EffLNS1P_9ScaleType4KindE0ELNS_15FloatRoundStyleE2ESJ_EENS1_15EpilogueDefaultEEEEEvvEEEEvNT_6ParamsE:
	.zero		1664


//--------------------- SYMBOLS --------------------------

	.type		.nv.reservedSmem.offset0,@object
	.size		.nv.reservedSmem.offset0,0x4
	.type		__assertfail,@function
